	.target	sm_100a

	.elftype	@"ET_EXEC"


//--------------------- .note.nv.tkinfo           --------------------------
	.section	.note.nv.tkinfo,"",@"SHT_NOTE"
	.sectionflags	@"SHF_NOTE_NV_TKINFO"
	.tkinfo
        /*0018*/ 	.word	0x00000081
        /*0030*/ 	.string	""
        /*0030*/ 	.string	"ptxas-blackwell"
        /*0030*/ 	.string	"Cuda compilation tools, release 12.9, V12.9.86"
        /*0030*/ 	.string	"Build cuda_12.9.r12.9/compiler.36037853_0"
        /*0030*/ 	.string	"-v  -suppress-debug-info  -lineinfo  -arch sm_100a "



//--------------------- .note.nv.cuver            --------------------------
	.section	.note.nv.cuver,"",@"SHT_NOTE"
	.sectionflags	@"SHF_NOTE_NV_CUVER"
        /*0018*/ 	.short	0x0001
        /*001a*/ 	.short	0x0064
        /*001c*/ 	.short	0x0001
        /*001e*/ 	.short	0x0000
        /*0020*/ 	.short	0x0001
        /*0022*/ 	.short	0x0000


//--------------------- .nv.info                  --------------------------
	.section	.nv.info,"",@"SHT_CUDA_INFO"
	.align	4


	//----- nvinfo : EIATTR_REGCOUNT
	.align		4
        /*0000*/ 	.byte	0x04, 0x2f
        /*0002*/ 	.short	(.L_4 - .L_3)
	.align		4
.L_3:
        /*0004*/ 	.word	index@(gluon_tcgen05)
        /*0008*/ 	.word	0x00000047


	//----- nvinfo : EIATTR_FRAME_SIZE
	.align		4
.L_4:
        /*000c*/ 	.byte	0x04, 0x11
        /*000e*/ 	.short	(.L_6 - .L_5)
	.align		4
.L_5:
        /*0010*/ 	.word	index@($__internal_2_$__cuda_sm10x_tcgen05_guardrail_trap_unallocated_columns_being_dealloced)
        /*0014*/ 	.word	0x00000000


	//----- nvinfo : EIATTR_FRAME_SIZE
	.align		4
.L_6:
        /*0018*/ 	.byte	0x04, 0x11
        /*001a*/ 	.short	(.L_8 - .L_7)
	.align		4
.L_7:
        /*001c*/ 	.word	index@($__internal_1_$__cuda_sm10x_tcgen05_guardrail_trap_phase_invalid_during_alloc)
        /*0020*/ 	.word	0x00000000


	//----- nvinfo : EIATTR_FRAME_SIZE
	.align		4
.L_8:
        /*0024*/ 	.byte	0x04, 0x11
        /*0026*/ 	.short	(.L_10 - .L_9)
	.align		4
.L_9:
        /*0028*/ 	.word	index@($__internal_0_$__cuda_sm10x_tcgen05_guardrail_trap_col_being_dealloced_not_returned_by_alloc)
        /*002c*/ 	.word	0x00000000


	//----- nvinfo : EIATTR_FRAME_SIZE
	.align		4
.L_10:
        /*0030*/ 	.byte	0x04, 0x11
        /*0032*/ 	.short	(.L_12 - .L_11)
	.align		4
.L_11:
        /*0034*/ 	.word	index@(gluon_tcgen05)
        /*0038*/ 	.word	0x00000000


	//----- nvinfo : EIATTR_MIN_STACK_SIZE
	.align		4
.L_12:
        /*003c*/ 	.byte	0x04, 0x12
        /*003e*/ 	.short	(.L_14 - .L_13)
	.align		4
.L_13:
        /*0040*/ 	.word	index@(gluon_tcgen05)
        /*0044*/ 	.word	0x00000000
.L_14:


//--------------------- .nv.info.gluon_tcgen05    --------------------------
	.section	.nv.info.gluon_tcgen05,"",@"SHT_CUDA_INFO"
	.sectionflags	@""
	.align	4


	//----- nvinfo : EIATTR_CUDA_API_VERSION
	.align		4
        /*0000*/ 	.byte	0x04, 0x37
        /*0002*/ 	.short	(.L_16 - .L_15)
.L_15:
        /*0004*/ 	.word	0x00000081


	//----- nvinfo : EIATTR_KPARAM_INFO
	.align		4
.L_16:
        /*0008*/ 	.byte	0x04, 0x17
        /*000a*/ 	.short	(.L_18 - .L_17)
.L_17:
        /*000c*/ 	.word	0x00000000
        /*0010*/ 	.short	0x000a
        /*0012*/ 	.short	0x0048
        /*0014*/ 	.byte	0x00, 0xf4, 0x21, 0x00


	//----- nvinfo : EIATTR_KPARAM_INFO
	.align		4
.L_18:
        /*0018*/ 	.byte	0x04, 0x17
        /*001a*/ 	.short	(.L_20 - .L_19)
.L_19:
        /*001c*/ 	.word	0x00000000
        /*0020*/ 	.short	0x0009
        /*0022*/ 	.short	0x0040
        /*0024*/ 	.byte	0x00, 0xf4, 0x21, 0x00


	//----- nvinfo : EIATTR_KPARAM_INFO
	.align		4
.L_20:
        /*0028*/ 	.byte	0x04, 0x17
        /*002a*/ 	.short	(.L_22 - .L_21)
.L_21:
        /*002c*/ 	.word	0x00000000
        /*0030*/ 	.short	0x0008
        /*0032*/ 	.short	0x0038
        /*0034*/ 	.byte	0x00, 0xf0, 0x21, 0x00


	//----- nvinfo : EIATTR_KPARAM_INFO
	.align		4
.L_22:
        /*0038*/ 	.byte	0x04, 0x17
        /*003a*/ 	.short	(.L_24 - .L_23)
.L_23:
        /*003c*/ 	.word	0x00000000
        /*0040*/ 	.short	0x0007
        /*0042*/ 	.short	0x0030
        /*0044*/ 	.byte	0x00, 0xf0, 0x21, 0x00


	//----- nvinfo : EIATTR_KPARAM_INFO
	.align		4
.L_24:
        /*0048*/ 	.byte	0x04, 0x17
        /*004a*/ 	.short	(.L_26 - .L_25)
.L_25:
        /*004c*/ 	.word	0x00000000
        /*0050*/ 	.short	0x0006
        /*0052*/ 	.short	0x0028
        /*0054*/ 	.byte	0x00, 0xf0, 0x21, 0x00


	//----- nvinfo : EIATTR_KPARAM_INFO
	.align		4
.L_26:
        /*0058*/ 	.byte	0x04, 0x17
        /*005a*/ 	.short	(.L_28 - .L_27)
.L_27:
        /*005c*/ 	.word	0x00000000
        /*0060*/ 	.short	0x0005
        /*0062*/ 	.short	0x0020
        /*0064*/ 	.byte	0x00, 0xf0, 0x11, 0x00


	//----- nvinfo : EIATTR_KPARAM_INFO
	.align		4
.L_28:
        /*0068*/ 	.byte	0x04, 0x17
        /*006a*/ 	.short	(.L_30 - .L_29)
.L_29:
        /*006c*/ 	.word	0x00000000
        /*0070*/ 	.short	0x0004
        /*0072*/ 	.short	0x001c
        /*0074*/ 	.byte	0x00, 0xf0, 0x11, 0x00


	//----- nvinfo : EIATTR_KPARAM_INFO
	.align		4
.L_30:
        /*0078*/ 	.byte	0x04, 0x17
        /*007a*/ 	.short	(.L_32 - .L_31)
.L_31:
        /*007c*/ 	.word	0x00000000
        /*0080*/ 	.short	0x0003
        /*0082*/ 	.short	0x0018
        /*0084*/ 	.byte	0x00, 0xf0, 0x11, 0x00


	//----- nvinfo : EIATTR_KPARAM_INFO
	.align		4
.L_32:
        /*0088*/ 	.byte	0x04, 0x17
        /*008a*/ 	.short	(.L_34 - .L_33)
.L_33:
        /*008c*/ 	.word	0x00000000
        /*0090*/ 	.short	0x0002
        /*0092*/ 	.short	0x0010
        /*0094*/ 	.byte	0x00, 0xf4, 0x21, 0x00


	//----- nvinfo : EIATTR_KPARAM_INFO
	.align		4
.L_34:
        /*0098*/ 	.byte	0x04, 0x17
        /*009a*/ 	.short	(.L_36 - .L_35)
.L_35:
        /*009c*/ 	.word	0x00000000
        /*00a0*/ 	.short	0x0001
        /*00a2*/ 	.short	0x0008
        /*00a4*/ 	.byte	0x00, 0xf4, 0x21, 0x00


	//----- nvinfo : EIATTR_KPARAM_INFO
	.align		4
.L_36:
        /*00a8*/ 	.byte	0x04, 0x17
        /*00aa*/ 	.short	(.L_38 - .L_37)
.L_37:
        /*00ac*/ 	.word	0x00000000
        /*00b0*/ 	.short	0x0000
        /*00b2*/ 	.short	0x0000
        /*00b4*/ 	.byte	0x00, 0xf4, 0x21, 0x00


	//----- nvinfo : EIATTR_AT_ENTRY_FRAGMENTS
	.align		4
.L_38:
        /*00b8*/ 	.byte	0x04, 0x4f
        /*00ba*/ 	.short	(.L_40 - .L_39)


	//   ....[0]....
.L_39:
        /*00bc*/ 	.word	0x00000004


	//----- nvinfo : EIATTR_RESERVED_SMEM_USED
	.align		4
.L_40:
        /*00c0*/ 	.byte	0x01, 0x41
	.zero		2


	//----- nvinfo : EIATTR_SPARSE_MMA_MASK
	.align		4
        /*00c4*/ 	.byte	0x03, 0x50
        /*00c6*/ 	.short	0x0000


	//----- nvinfo : EIATTR_TCGEN05_1CTA_USED
	.align		4
        /*00c8*/ 	.byte	0x01, 0x51
	.zero		2


	//----- nvinfo : EIATTR_MAXREG_COUNT
	.align		4
        /*00cc*/ 	.byte	0x03, 0x1b
        /*00ce*/ 	.short	0x00ff


	//----- nvinfo : EIATTR_NUM_BARRIERS
	.align		4
        /*00d0*/ 	.byte	0x02, 0x4c
        /*00d2*/ 	.byte	0x01
	.zero		1


	//----- nvinfo : EIATTR_INT_WARP_WIDE_INSTR_OFFSETS
	.align		4
        /*00d4*/ 	.byte	0x04, 0x31
        /*00d6*/ 	.short	(.L_42 - .L_41)


	//   ....[0]....
.L_41:
        /*00d8*/ 	.word	0x00001720


	//   ....[1]....
        /*00dc*/ 	.word	0x00001740


	//   ....[2]....
        /*00e0*/ 	.word	0x000017c0


	//   ....[3]....
        /*00e4*/ 	.word	0x00001bb0


	//   ....[4]....
        /*00e8*/ 	.word	0x00001bc0


	//   ....[5]....
        /*00ec*/ 	.word	0x00001c10


	//   ....[6]....
        /*00f0*/ 	.word	0x00001c20


	//   ....[7]....
        /*00f4*/ 	.word	0x00002060


	//   ....[8]....
        /*00f8*/ 	.word	0x00002070


	//   ....[9]....
        /*00fc*/ 	.word	0x000021f0


	//   ....[10]....
        /*0100*/ 	.word	0x00002240


	//   ....[11]....
        /*0104*/ 	.word	0x00002280


	//   ....[12]....
        /*0108*/ 	.word	0x000022a0


	//   ....[13]....
        /*010c*/ 	.word	0x00002770


	//   ....[14]....
        /*0110*/ 	.word	0x00002780


	//   ....[15]....
        /*0114*/ 	.word	0x00002b50


	//   ....[16]....
        /*0118*/ 	.word	0x00002b60


	//   ....[17]....
        /*011c*/ 	.word	0x00003050


	//   ....[18]....
        /*0120*/ 	.word	0x000030a0


	//----- nvinfo : EIATTR_COOP_GROUP_MASK_REGIDS
	.align		4
.L_42:
        /*0124*/ 	.byte	0x04, 0x29
        /*0126*/ 	.short	(.L_44 - .L_43)


	//   ....[0]....
.L_43:
        /*0128*/ 	.word	0xffffffff


	//   ....[1]....
        /*012c*/ 	.word	0xffffffff


	//   ....[2]....
        /*0130*/ 	.word	0xffffffff


	//   ....[3]....
        /*0134*/ 	.word	0xffffffff


	//   ....[4]....
        /*0138*/ 	.word	0xffffffff


	//   ....[5]....
        /*013c*/ 	.word	0xffffffff


	//   ....[6]....
        /*0140*/ 	.word	0xffffffff


	//   ....[7]....
        /*0144*/ 	.word	0xffffffff


	//   ....[8]....
        /*0148*/ 	.word	0xffffffff


	//   ....[9]....
        /*014c*/ 	.word	0xffffffff


	//----- nvinfo : EIATTR_COOP_GROUP_INSTR_OFFSETS
	.align		4
.L_44:
        /*0150*/ 	.byte	0x04, 0x28
        /*0152*/ 	.short	(.L_46 - .L_45)


	//   ....[0]....
.L_45:
        /*0154*/ 	.word	0x00000050


	//   ....[1]....
        /*0158*/ 	.word	0x00000310


	//   ....[2]....
        /*015c*/ 	.word	0x00000500


	//   ....[3]....
        /*0160*/ 	.word	0x000009c0


	//   ....[4]....
        /*0164*/ 	.word	0x00000b00


	//   ....[5]....
        /*0168*/ 	.word	0x00000fb0


	//   ....[6]....
        /*016c*/ 	.word	0x000010f0


	//   ....[7]....
        /*0170*/ 	.word	0x000015e0


	//   ....[8]....
        /*0174*/ 	.word	0x00002ee0


	//   ....[9]....
        /*0178*/ 	.word	0x00003150


	//----- nvinfo : EIATTR_VRC_CTA_INIT_COUNT
	.align		4
.L_46:
        /*017c*/ 	.byte	0x02, 0x4a
        /*017e*/ 	.byte	0x80
	.zero		1


	//----- nvinfo : EIATTR_MBARRIER_INSTR_OFFSETS
	.align		4
        /*0180*/ 	.byte	0x04, 0x39
        /*0182*/ 	.short	(.L_48 - .L_47)


	//   ....[0]....
.L_47:
        /*0184*/ 	.word	0x000017e0
        /*0188*/ 	.word	0x000000ff
        /*018c*/ 	.word	0x00030000
        /*0190*/ 	.short	0x0100
        /*0192*/ 	.byte	0x09
	.zero		1


	//   ....[1]....
        /*0194*/ 	.word	0x000017f0
        /*0198*/ 	.word	0x000000ff
        /*019c*/ 	.word	0x00030020
        /*01a0*/ 	.short	0x0100
        /*01a2*/ 	.byte	0x09
	.zero		1


	//   ....[2]....
        /*01a4*/ 	.word	0x000018a0
        /*01a8*/ 	.word	0x000000ff
        /*01ac*/ 	.word	0x00030008
        /*01b0*/ 	.short	0x0100
        /*01b2*/ 	.byte	0x09
	.zero		1


	//   ....[3]....
        /*01b4*/ 	.word	0x000018b0
        /*01b8*/ 	.word	0x000000ff
        /*01bc*/ 	.word	0x00030028
        /*01c0*/ 	.short	0x0100
        /*01c2*/ 	.byte	0x09
	.zero		1


	//   ....[4]....
        /*01c4*/ 	.word	0x00001990
        /*01c8*/ 	.word	0x000000ff
        /*01cc*/ 	.word	0x00030010
        /*01d0*/ 	.short	0x0100
        /*01d2*/ 	.byte	0x09
	.zero		1


	//   ....[5]....
        /*01d4*/ 	.word	0x000019a0
        /*01d8*/ 	.word	0x000000ff
        /*01dc*/ 	.word	0x00030030
        /*01e0*/ 	.short	0x0100
        /*01e2*/ 	.byte	0x09
	.zero		1


	//   ....[6]....
        /*01e4*/ 	.word	0x00001ab0
        /*01e8*/ 	.word	0x000000ff
        /*01ec*/ 	.word	0x00030018
        /*01f0*/ 	.short	0x0100
        /*01f2*/ 	.byte	0x09
	.zero		1


	//   ....[7]....
        /*01f4*/ 	.word	0x00001ac0
        /*01f8*/ 	.word	0x000000ff
        /*01fc*/ 	.word	0x00030038
        /*0200*/ 	.short	0x0100
        /*0202*/ 	.byte	0x09
	.zero		1


	//   ....[8]....
        /*0204*/ 	.word	0x00001cc0
        /*0208*/ 	.word	0x000000ff
        /*020c*/ 	.word	0x00030000
        /*0210*/ 	.short	0x010a
        /*0212*/ 	.byte	0x09
	.zero		1


	//   ....[9]....
        /*0214*/ 	.word	0x000020c0
        /*0218*/ 	.word	0x000000ff
        /*021c*/ 	.word	0x00030020
        /*0220*/ 	.short	0x010a
        /*0222*/ 	.byte	0x09
	.zero		1


	//   ....[10]....
        /*0224*/ 	.word	0x00002320
        /*0228*/ 	.word	0x000000ff
        /*022c*/ 	.word	0x00030000
        /*0230*/ 	.short	0x010a
        /*0232*/ 	.byte	0x2c
	.zero		1


	//   ....[11]....
        /*0234*/ 	.word	0x000027c0
        /*0238*/ 	.word	0x000000ff
        /*023c*/ 	.word	0x00030020
        /*0240*/ 	.short	0x010a
        /*0242*/ 	.byte	0x2c
	.zero		1


	//   ....[12]....
        /*0244*/ 	.word	0x00002890
        /*0248*/ 	.word	0x000000ff
        /*024c*/ 	.word	0x00030000
        /*0250*/ 	.short	0x0108
        /*0252*/ 	.byte	0x09
	.zero		1


	//   ....[13]....
        /*0254*/ 	.word	0x000028a0
        /*0258*/ 	.word	0x000000ff
        /*025c*/ 	.word	0x00030020
        /*0260*/ 	.short	0x0108
        /*0262*/ 	.byte	0x09
	.zero		1


	//   ....[14]....
        /*0264*/ 	.word	0x000028f0
        /*0268*/ 	.word	0x000000ff
        /*026c*/ 	.word	0x00030008
        /*0270*/ 	.short	0x0108
        /*0272*/ 	.byte	0x09
	.zero		1


	//   ....[15]....
        /*0274*/ 	.word	0x00002900
        /*0278*/ 	.word	0x000000ff
        /*027c*/ 	.word	0x00030028
        /*0280*/ 	.short	0x0108
        /*0282*/ 	.byte	0x09
	.zero		1


	//   ....[16]....
        /*0284*/ 	.word	0x00002950
        /*0288*/ 	.word	0x000000ff
        /*028c*/ 	.word	0x00030010
        /*0290*/ 	.short	0x0108
        /*0292*/ 	.byte	0x09
	.zero		1


	//   ....[17]....
        /*0294*/ 	.word	0x00002960
        /*0298*/ 	.word	0x000000ff
        /*029c*/ 	.word	0x00030030
        /*02a0*/ 	.short	0x0108
        /*02a2*/ 	.byte	0x09
	.zero		1


	//   ....[18]....
        /*02a4*/ 	.word	0x000029b0
        /*02a8*/ 	.word	0x000000ff
        /*02ac*/ 	.word	0x00030018
        /*02b0*/ 	.short	0x0108
        /*02b2*/ 	.byte	0x09
	.zero		1


	//   ....[19]....
        /*02b4*/ 	.word	0x000029c0
        /*02b8*/ 	.word	0x000000ff
        /*02bc*/ 	.word	0x00030038
        /*02c0*/ 	.short	0x0108
        /*02c2*/ 	.byte	0x09
	.zero		1


	//   ....[20]....
        /*02c4*/ 	.word	0x00003170
        /*02c8*/ 	.word	0x000000ff
        /*02cc*/ 	.word	0x00030000
        /*02d0*/ 	.short	0x010a
        /*02d2*/ 	.byte	0x09
	.zero		1


	//   ....[21]....
        /*02d4*/ 	.word	0x000031a0
        /*02d8*/ 	.word	0x000000ff
        /*02dc*/ 	.word	0x00030020
        /*02e0*/ 	.short	0x010a
        /*02e2*/ 	.byte	0x09
	.zero		1


	//   ....[22]....
        /*02e4*/ 	.word	0x000031d0
        /*02e8*/ 	.word	0x000000ff
        /*02ec*/ 	.word	0x00030000
        /*02f0*/ 	.short	0x010a
        /*02f2*/ 	.byte	0x2c
	.zero		1


	//   ....[23]....
        /*02f4*/ 	.word	0x00003200
        /*02f8*/ 	.word	0x000000ff
        /*02fc*/ 	.word	0x00030020
        /*0300*/ 	.short	0x010a
        /*0302*/ 	.byte	0x2c
	.zero		1


	//----- nvinfo : EIATTR_NUM_MBARRIERS
	.align		4
.L_48:
        /*0304*/ 	.byte	0x03, 0x38
        /*0306*/ 	.short	0x0008


	//----- nvinfo : EIATTR_EXIT_INSTR_OFFSETS
	.align		4
        /*0308*/ 	.byte	0x04, 0x1c
        /*030a*/ 	.short	(.L_50 - .L_49)


	//   ....[0]....
.L_49:
        /*030c*/ 	.word	0x00003160


	//----- nvinfo : EIATTR_REQNTID
	.align		4
.L_50:
        /*0310*/ 	.byte	0x04, 0x10
        /*0312*/ 	.short	(.L_52 - .L_51)
.L_51:
        /*0314*/ 	.word	0x00000080
        /*0318*/ 	.word	0x00000001
        /*031c*/ 	.word	0x00000001


	//----- nvinfo : EIATTR_CRS_STACK_SIZE
	.align		4
.L_52:
        /*0320*/ 	.byte	0x04, 0x1e
        /*0322*/ 	.short	(.L_54 - .L_53)
.L_53:
        /*0324*/ 	.word	0x00000000


	//----- nvinfo : EIATTR_CBANK_PARAM_SIZE
	.align		4
.L_54:
        /*0328*/ 	.byte	0x03, 0x19
        /*032a*/ 	.short	0x0050


	//----- nvinfo : EIATTR_PARAM_CBANK
	.align		4
        /*032c*/ 	.byte	0x04, 0x0a
        /*032e*/ 	.short	(.L_56 - .L_55)
	.align		4
.L_55:
        /*0330*/ 	.word	index@(.nv.constant0.gluon_tcgen05)
        /*0334*/ 	.short	0x0380
        /*0336*/ 	.short	0x0050


	//----- nvinfo : EIATTR_SW_WAR
	.align		4
.L_56:
        /*0338*/ 	.byte	0x04, 0x36
        /*033a*/ 	.short	(.L_58 - .L_57)
.L_57:
        /*033c*/ 	.word	0x00000008
.L_58:


//--------------------- .nv.compat                --------------------------
	.section	.nv.compat,"",@"SHT_CUDA_COMPAT_INFO"
	.align	4
        /*0000*/ 	.byte	0x02, 0x02, 0x02, 0x00, 0x02, 0x05, 0x05, 0x00, 0x02, 0x03, 0x03, 0x00, 0x02, 0x06, 0x01, 0x00


//--------------------- .nv.callgraph             --------------------------
	.section	.nv.callgraph,"",@"SHT_CUDA_CALLGRAPH"
	.align	4
	.sectionentsize	8
	.align		4
        /*0000*/ 	.word	0x00000000
	.align		4
        /*0004*/ 	.word	0xffffffff
	.align		4
        /*0008*/ 	.word	0x00000000
	.align		4
        /*000c*/ 	.word	0xfffffffe
	.align		4
        /*0010*/ 	.word	0x00000000
	.align		4
        /*0014*/ 	.word	0xfffffffd
	.align		4
        /*0018*/ 	.word	0x00000000
	.align		4
        /*001c*/ 	.word	0xfffffffc


//--------------------- .text.gluon_tcgen05       --------------------------
	.section	.text.gluon_tcgen05,"ax",@progbits
	.align	128
        .global         gluon_tcgen05
        .type           gluon_tcgen05,@function
        .size           gluon_tcgen05,(.L_x_85 - gluon_tcgen05)
        .other          gluon_tcgen05,@"STO_CUDA_ENTRY STV_DEFAULT"
gluon_tcgen05:
.text.gluon_tcgen05:
[----:B------:R-:W1:Y:S01]  /*0000*/  LDC R1, c[0x0][0x37c] ;  /* 0x0000df00ff017b82 */ /* 0x000e620000000800 */
[----:B------:R-:W2:Y:S02]  /*0010*/  S2R R0, SR_TID.X ;  /* 0x0000000000007919 */ /* 0x000ea40000002100 */
[----:B--2---:R-:W-:-:S13]  /*0020*/  ISETP.GE.U32.AND P2, PT, R0, 0x20, PT ;  /* 0x000000200000780c */ /* 0x004fda0003f46070 */
[----:B------:R-:W-:Y:S05]  /*0030*/  @P2 BRA `(.L_x_0) ;  /* 0x0000000000b82947 */ /* 0x000fea0003800000 */
[----:B------:R-:W2:Y:S01]  /*0040*/  S2UR UR6, SR_CgaCtaId ;  /* 0x00000000000679c3 */ /* 0x000ea20000008800 */
[----:B------:R-:W-:Y:S01]  /*0050*/  NOP ;  /* 0x0000000000007918 */ /* 0x000fe20000000000 */
[----:B------:R-:W-:Y:S02]  /*0060*/  UMOV UR4, 0x40 ;  /* 0x0000004000047882 */ /* 0x000fe40000000000 */
[----:B--2---:R-:W-:-:S09]  /*0070*/  ULEA UR4, UR6, UR4, 0x18 ;  /* 0x0000000406047291 */ /* 0x004fd2000f8ec0ff */
[----:B------:R-:W2:Y:S01]  /*0080*/  LDS.U8 R2, [UR4] ;  /* 0x00000004ff027984 */ /* 0x000ea20008000000 */
[----:B------:R-:W-:Y:S02]  /*0090*/  UMOV UR4, 0x400 ;  /* 0x0000040000047882 */ /* 0x000fe40000000000 */
[----:B------:R-:W-:Y:S01]  /*00a0*/  ULEA UR4, UR6, UR4, 0x18 ;  /* 0x0000000406047291 */ /* 0x000fe2000f8ec0ff */
[----:B--2---:R-:W-:-:S13]  /*00b0*/  ISETP.NE.AND P0, PT, R2, RZ, PT ;  /* 0x000000ff0200720c */ /* 0x004fda0003f05270 */
[----:B------:R-:W-:Y:S05]  /*00c0*/  @P0 BRA `(.L_x_1) ;  /* 0x00000000007c0947 */ /* 0x000fea0003800000 */
[----:B------:R-:W-:-:S13]  /*00d0*/  ELECT P0, URZ, PT ;  /* 0x0000000000ff782f */ /* 0x000fda0003800000 */
[----:B------:R-:W-:Y:S05]  /*00e0*/  @!P0 BRA `(.L_x_2) ;  /* 0x0000000000848947 */ /* 0x000fea0003800000 */
[----:B------:R-:W-:Y:S01]  /*00f0*/  UMOV UR5, 0x4 ;  /* 0x0000000400057882 */ /* 0x000fe20000000000 */
[----:B------:R-:W-:Y:S02]  /*0100*/  IMAD.MOV.U32 R5, RZ, RZ, 0x1 ;  /* 0x00000001ff057424 */ /* 0x000fe400078e00ff */
[----:B------:R-:W-:Y:S02]  /*0110*/  IMAD.MOV.U32 R3, RZ, RZ, 0xf ;  /* 0x0000000fff037424 */ /* 0x000fe400078e00ff */
[----:B------:R-:W-:Y:S04]  /*0120*/  DEPBAR.LE SB2, 0x36 ;  /* 0x0000ad800000791a */ /* 0x000fe80000000000 */
[----:B------:R-:W2:Y:S02]  /*0130*/  UTCATOMSWS.FIND_AND_SET.ALIGN UP0, UR5, UR5 ;  /* 0x00000005000575e3 */ /* 0x000ea40008000800 */
[----:B--2---:R-:W-:-:S04]  /*0140*/  PLOP3.LUT P0, PT, PT, PT, UP0, 0x80, 0x8 ;  /* 0x000000000008781c */ /* 0x004fc80003f0f008 */
[----:B------:R-:W-:-:S04]  /*0150*/  SEL R2, RZ, 0xffffffff, !P0 ;  /* 0xffffffffff027807 */ /* 0x000fc80004000000 */
[----:B------:R-:W-:Y:S01]  /*0160*/  ISETP.NE.AND P0, PT, R2, RZ, PT ;  /* 0x000000ff0200720c */ /* 0x000fe20003f05270 */
[----:B------:R-:W-:-:S12]  /*0170*/  IMAD.U32 R2, RZ, RZ, UR5 ;  /* 0x00000005ff027e24 */ /* 0x000fd8000f8e00ff */
[----:B------:R-:W-:Y:S05]  /*0180*/  @P0 BRA `(.L_x_3) ;  /* 0x0000000000240947 */ /* 0x000fea0003800000 */
.L_x_4:
[----:B------:R-:W-:Y:S05]  /*0190*/  NANOSLEEP 0x64 ;  /* 0x000000640000795d */ /* 0x000fea0003800000 */
[----:B------:R-:W-:-:S05]  /*01a0*/  UMOV UR5, 0x4 ;  /* 0x0000000400057882 */ /* 0x000fca0000000000 */
[----:B------:R-:W-:Y:S04]  /*01b0*/  DEPBAR.LE SB2, 0x36 ;  /* 0x0000ad800000791a */ /* 0x000fe80000000000 */
[----:B------:R-:W2:Y:S02]  /*01c0*/  UTCATOMSWS.FIND_AND_SET.ALIGN UP0, UR5, UR5 ;  /* 0x00000005000575e3 */ /* 0x000ea40008000800 */
[----:B--2---:R-:W-:-:S04]  /*01d0*/  PLOP3.LUT P0, PT, PT, PT, UP0, 0x80, 0x8 ;  /* 0x000000000008781c */ /* 0x004fc80003f0f008 */
[----:B------:R-:W-:-:S04]  /*01e0*/  SEL R2, RZ, 0xffffffff, !P0 ;  /* 0xffffffffff027807 */ /* 0x000fc80004000000 */
[----:B------:R-:W-:Y:S01]  /*01f0*/  ISETP.NE.AND P0, PT, R2, RZ, PT ;  /* 0x000000ff0200720c */ /* 0x000fe20003f05270 */
[----:B------:R-:W-:-:S12]  /*0200*/  IMAD.U32 R2, RZ, RZ, UR5 ;  /* 0x00000005ff027e24 */ /* 0x000fd8000f8e00ff */
[----:B------:R-:W-:Y:S05]  /*0210*/  @!P0 BRA `(.L_x_4) ;  /* 0xfffffffc00dc8947 */ /* 0x000fea000383ffff */
.L_x_3:
[C---:B------:R-:W-:Y:S01]  /*0220*/  VIADD R4, R2.reuse, 0x10 ;  /* 0x0000001002047836 */ /* 0x040fe20000000000 */
[----:B------:R-:W-:Y:S01]  /*0230*/  UMOV UR5, 0x50 ;  /* 0x0000005000057882 */ /* 0x000fe20000000000 */
[----:B------:R-:W-:Y:S01]  /*0240*/  SHF.L.U32 R3, R3, R2, RZ ;  /* 0x0000000203037219 */ /* 0x000fe200000006ff */
[----:B------:R-:W-:Y:S01]  /*0250*/  ULEA UR5, UR6, UR5, 0x18 ;  /* 0x0000000506057291 */ /* 0x000fe2000f8ec0ff */
[----:B------:R-:W-:Y:S01]  /*0260*/  IMAD.SHL.U32 R2, R2, 0x20, RZ ;  /* 0x0000002002027824 */ /* 0x000fe200078e00ff */
[----:B------:R-:W-:-:S04]  /*0270*/  SHF.L.U32 R4, R5, R4, RZ ;  /* 0x0000000405047219 */ /* 0x000fc800000006ff */
[----:B------:R-:W-:-:S05]  /*0280*/  LOP3.LUT R3, R4, R3, RZ, 0xfc, !PT ;  /* 0x0000000304037212 */ /* 0x000fca00078efcff */
[----:B------:R2:W-:Y:S04]  /*0290*/  ATOMS.OR RZ, [UR5], R3 ;  /* 0x00000003ffff798c */ /* 0x0005e8000b000005 */
[----:B------:R2:W-:Y:S01]  /*02a0*/  STS [UR4], R2 ;  /* 0x00000002ff007988 */ /* 0x0005e20008000804 */
[----:B------:R-:W-:Y:S05]  /*02b0*/  BRA `(.L_x_2) ;  /* 0x0000000000107947 */ /* 0x000fea0003800000 */
.L_x_1:
[----:B------:R-:W-:Y:S01]  /*02c0*/  IMAD.MOV.U32 R3, RZ, RZ, -0x1 ;  /* 0xffffffffff037424 */ /* 0x000fe200078e00ff */
[----:B------:R-:W-:-:S04]  /*02d0*/  MOV R2, 0x300 ;  /* 0x0000030000027802 */ /* 0x000fc80000000f00 */
[----:B------:R2:W-:Y:S03]  /*02e0*/  STS [UR4], R3 ;  /* 0x00000003ff007988 */ /* 0x0005e60008000804 */
[----:B-12---:R-:W-:Y:S05]  /*02f0*/  CALL.REL.NOINC `($__internal_1_$__cuda_sm10x_tcgen05_guardrail_trap_phase_invalid_during_alloc) ;  /* 0x0000002c00d87944 */ /* 0x006fea0003c00000 */
.L_x_2:
[----:B------:R-:W-:Y:S05]  /*0300*/  WARPSYNC.ALL ;  /* 0x0000000000007948 */ /* 0x000fea0003800000 */
[----:B------:R-:W-:Y:S01]  /*0310*/  NOP ;  /* 0x0000000000007918 */ /* 0x000fe20000000000 */
.L_x_0:
[----:B------:R-:W3:Y:S08]  /*0320*/  S2UR UR4, SR_CgaCtaId ;  /* 0x00000000000479c3 */ /* 0x000ef00000008800 */
[----:B------:R-:W-:Y:S01]  /*0330*/  BAR.SYNC.DEFER_BLOCKING 0x0 ;  /* 0x0000000000007b1d */ /* 0x000fe20000010000 */
[----:B------:R-:W-:-:S05]  /*0340*/  LOP3.LUT R68, R0, 0x7f, RZ, 0xc0, !PT ;  /* 0x0000007f00447812 */ /* 0x000fca00078ec0ff */
[----:B------:R-:W-:Y:S02]  /*0350*/  UMOV UR9, 0x400 ;  /* 0x0000040000097882 */ /* 0x000fe40000000000 */
[----:B--2---:R-:W2:Y:S08]  /*0360*/  LDC R3, c[0x0][0x398] ;  /* 0x0000e600ff037b82 */ /* 0x004eb00000000800 */
[----:B------:R-:W4:Y:S01]  /*0370*/  LDC R12, c[0x0][0x3a0] ;  /* 0x0000e800ff0c7b82 */ /* 0x000f220000000800 */
[----:B---3--:R-:W-:-:S07]  /*0380*/  ULEA UR9, UR4, UR9, 0x18 ;  /* 0x0000000904097291 */ /* 0x008fce000f8ec0ff */
[----:B------:R-:W3:Y:S02]  /*0390*/  S2UR UR18, SR_CTAID.Y ;  /* 0x00000000001279c3 */ /* 0x000ee40000002600 */
[----:B------:R-:W5:Y:S06]  /*03a0*/  LDS R4, [UR9] ;  /* 0x00000009ff047984 */ /* 0x000f6c0008000800 */
[----:B------:R-:W-:Y:S06]  /*03b0*/  BAR.SYNC.DEFER_BLOCKING 0x0 ;  /* 0x0000000000007b1d */ /* 0x000fec0000010000 */
[----:B------:R-:W-:Y:S05]  /*03c0*/  @P2 BRA `(.L_x_5) ;  /* 0x0000000000182947 */ /* 0x000fea0003800000 */
[----:B------:R-:W-:Y:S01]  /*03d0*/  ELECT P0, URZ, PT ;  /* 0x0000000000ff782f */ /* 0x000fe20003800000 */
[----:B------:R-:W-:Y:S01]  /*03e0*/  IMAD.MOV.U32 R2, RZ, RZ, 0x1 ;  /* 0x00000001ff027424 */ /* 0x000fe200078e00ff */
[----:B------:R-:W-:Y:S01]  /*03f0*/  UMOV UR5, 0x40 ;  /* 0x0000004000057882 */ /* 0x000fe20000000000 */
[----:B------:R-:W-:Y:S01]  /*0400*/  UVIRTCOUNT.DEALLOC.SMPOOL 0x80 ;  /* 0x000000800000784c */ /* 0x000fe20000000000 */
[----:B------:R-:W-:-:S09]  /*0410*/  ULEA UR5, UR4, UR5, 0x18 ;  /* 0x0000000504057291 */ /* 0x000fd2000f8ec0ff */
[----:B------:R5:W-:Y:S03]  /*0420*/  @P0 STS.U8 [UR5], R2 ;  /* 0x00000002ff000988 */ /* 0x000be60008000005 */
.L_x_5:
[----:B------:R-:W5:Y:S01]  /*0430*/  S2UR UR4, SR_CTAID.Z ;  /* 0x00000000000479c3 */ /* 0x000f620000002700 */
[----:B------:R-:W4:Y:S01]  /*0440*/  LDCU UR5, c[0x0][0x370] ;  /* 0x00006e00ff0577ac */ /* 0x000f220008000800 */
[C---:B------:R-:W-:Y:S01]  /*0450*/  ISETP.GE.U32.AND P0, PT, R68.reuse, 0x20, PT ;  /* 0x000000204400780c */ /* 0x040fe20003f06070 */
[----:B--2--5:R-:W-:Y:S01]  /*0460*/  VIADD R2, R3, 0xffffffff ;  /* 0xffffffff03027836 */ /* 0x024fe20000000000 */
[C---:B------:R-:W-:Y:S01]  /*0470*/  ISETP.NE.U32.AND P3, PT, R68.reuse, RZ, PT ;  /* 0x000000ff4400720c */ /* 0x040fe20003f65070 */
[----:B------:R-:W2:Y:S01]  /*0480*/  LDCU UR6, c[0x0][0x374] ;  /* 0x00006e80ff0677ac */ /* 0x000ea20008000800 */
[----:B------:R-:W-:Y:S01]  /*0490*/  LEA R13, R68, UR9, 0x2 ;  /* 0x00000009440d7c11 */ /* 0x000fe2000f8e10ff */
[----:B----4-:R-:W-:Y:S01]  /*04a0*/  VIADD R10, R12, 0xffffffff ;  /* 0xffffffff0c0a7836 */ /* 0x010fe20000000000 */
[----:B------:R-:W4:Y:S01]  /*04b0*/  S2UR UR15, SR_CTAID.X ;  /* 0x00000000000f79c3 */ /* 0x000f220000002500 */
[----:B------:R-:W5:Y:S01]  /*04c0*/  LDCU.64 UR10, c[0x0][0x3c0] ;  /* 0x00007800ff0a77ac */ /* 0x000f620008000a00 */
[----:B------:R-:W-:Y:S01]  /*04d0*/  R2UR UR8, R4 ;  /* 0x00000000040872ca */ /* 0x000fe200000e0000 */
[----:B------:R-:W-:Y:S04]  /*04e0*/  BSSY.RECONVERGENT B0, `(.L_x_6) ;  /* 0x0000011000007945 */ /* 0x000fe80003800200 */
[----:B------:R3:W-:Y:S01]  /*04f0*/  @!P0 STS [R13], RZ ;  /* 0x000000ff0d008388 */ /* 0x0007e20000000800 */
[----:B------:R-:W-:-:S03]  /*0500*/  NOP ;  /* 0x0000000000007918 */ /* 0x000fc60000000000 */
[----:B------:R3:W-:Y:S02]  /*0510*/  @!P3 STS [UR9+0x24], R2 ;  /* 0x00002402ff00b988 */ /* 0x0007e40008000809 */
[----:B--23--:R-:W-:Y:S02]  /*0520*/  UIMAD UR4, UR4, UR6, UR18 ;  /* 0x00000006040472a4 */ /* 0x00cfe4000f8e0212 */
[----:B------:R2:W-:Y:S02]  /*0530*/  @!P3 STS [UR9+0x20], R10 ;  /* 0x0000200aff00b988 */ /* 0x0005e40008000809 */
[----:B----4-:R-:W-:-:S04]  /*0540*/  UIMAD UR4, UR4, UR5, UR15 ;  /* 0x00000005040472a4 */ /* 0x010fc8000f8e020f */
[----:B------:R-:W-:-:S04]  /*0550*/  UIMAD UR4, UR4, 0x180, URZ ;  /* 0x00000180040478a4 */ /* 0x000fc8000f8e02ff */
[----:B-----5:R-:W-:-:S04]  /*0560*/  UIADD3 UR6, UP0, UPT, UR4, UR10, URZ ;  /* 0x0000000a04067290 */ /* 0x020fc8000ff1e0ff */
[----:B------:R-:W-:Y:S01]  /*0570*/  ULEA.HI.X.SX32 UR7, UR4, UR11, 0x1, UP0 ;  /* 0x0000000b04077291 */ /* 0x000fe200080f0eff */
[----:B--2---:R-:W-:Y:S11]  /*0580*/  @P3 BRA `(.L_x_7) ;  /* 0x0000000000183947 */ /* 0x004ff60003800000 */
[----:B------:R-:W2:Y:S01]  /*0590*/  LDS R3, [UR9+0x8] ;  /* 0x00000809ff037984 */ /* 0x000ea20008000800 */
[----:B------:R-:W3:Y:S01]  /*05a0*/  LDC.64 R6, c[0x0][0x380] ;  /* 0x0000e000ff067b82 */ /* 0x000ee20000000a00 */
[----:B------:R-:W-:Y:S02]  /*05b0*/  IMAD.MOV.U32 R4, RZ, RZ, 0x70 ;  /* 0x00000070ff047424 */ /* 0x000fe400078e00ff */
[----:B---3--:R3:W-:Y:S03]  /*05c0*/  STS.64 [UR9], R6 ;  /* 0x00000006ff007988 */ /* 0x0087e60008000a09 */
[----:B--2---:R-:W-:-:S05]  /*05d0*/  LOP3.LUT R3, R3, 0x10, R4, 0xd8, !PT ;  /* 0x0000001003037812 */ /* 0x004fca00078ed804 */
[----:B------:R3:W-:Y:S02]  /*05e0*/  STS [UR9+0x8], R3 ;  /* 0x00000803ff007988 */ /* 0x0007e40008000809 */
.L_x_7:
[----:B------:R-:W-:Y:S05]  /*05f0*/  BSYNC.RECONVERGENT B0 ;  /* 0x0000000000007941 */ /* 0x000fea0003800200 */
.L_x_6:
[----:B------:R-:W-:Y:S04]  /*0600*/  BSSY.RECONVERGENT B0, `(.L_x_8) ;  /* 0x000000a000007945 */ /* 0x000fe80003800200 */
[----:B------:R-:W-:Y:S05]  /*0610*/  @P3 BRA `(.L_x_9) ;  /* 0x0000000000203947 */ /* 0x000fea0003800000 */
[----:B---3--:R-:W2:Y:S01]  /*0620*/  LDS R3, [UR9+0x34] ;  /* 0x00003409ff037984 */ /* 0x008ea20008000800 */
[----:B------:R-:W-:Y:S02]  /*0630*/  IMAD.MOV.U32 R4, RZ, RZ, 0x3f000000 ;  /* 0x3f000000ff047424 */ /* 0x000fe400078e00ff */
[----:B------:R-:W-:Y:S01]  /*0640*/  @!P3 IMAD.MOV.U32 R5, RZ, RZ, 0x3f ;  /* 0x0000003fff05b424 */ /* 0x000fe200078e00ff */
[----:B------:R-:W3:Y:S02]  /*0650*/  @!P3 LDS R6, [UR9+0x38] ;  /* 0x00003809ff06b984 */ /* 0x000ee40008000800 */
[----:B--2---:R-:W-:Y:S02]  /*0660*/  LOP3.LUT R3, R3, 0xff000000, R4, 0xb8, !PT ;  /* 0xff00000003037812 */ /* 0x004fe400078eb804 */
[----:B---3--:R-:W-:-:S03]  /*0670*/  @!P3 LOP3.LUT R4, R6, 0xff, R5, 0xb8, !PT ;  /* 0x000000ff0604b812 */ /* 0x008fc600078eb805 */
[----:B------:R2:W-:Y:S04]  /*0680*/  STS [UR9+0x34], R3 ;  /* 0x00003403ff007988 */ /* 0x0005e80008000809 */
[----:B------:R2:W-:Y:S02]  /*0690*/  @!P3 STS [UR9+0x38], R4 ;  /* 0x00003804ff00b988 */ /* 0x0005e40008000809 */
.L_x_9:
[----:B------:R-:W-:Y:S05]  /*06a0*/  BSYNC.RECONVERGENT B0 ;  /* 0x0000000000007941 */ /* 0x000fea0003800200 */
.L_x_8:
[----:B------:R-:W-:Y:S04]  /*06b0*/  BSSY.RECONVERGENT B0, `(.L_x_10) ;  /* 0x000000e000007945 */ /* 0x000fe80003800200 */
[----:B------:R-:W-:Y:S05]  /*06c0*/  @P3 BRA `(.L_x_11) ;  /* 0x0000000000303947 */ /* 0x000fea0003800000 */
[----:B--2---:R-:W2:Y:S01]  /*06d0*/  LDS R4, [UR9+0x34] ;  /* 0x00003409ff047984 */ /* 0x004ea20008000800 */
[----:B------:R-:W4:Y:S03]  /*06e0*/  LDC.64 R8, c[0x0][0x3a8] ;  /* 0x0000ea00ff087b82 */ /* 0x000f260000000a00 */
[----:B---3--:R-:W3:Y:S01]  /*06f0*/  LDS R3, [UR9+0x1c] ;  /* 0x00001c09ff037984 */ /* 0x008ee20008000800 */
[C---:B----4-:R-:W-:Y:S01]  /*0700*/  SHF.L.U64.HI R6, R8.reuse, 0x1, R9 ;  /* 0x0000000108067819 */ /* 0x050fe20000010209 */
[----:B------:R-:W-:-:S03]  /*0710*/  IMAD.SHL.U32 R5, R8, 0x2, RZ ;  /* 0x0000000208057824 */ /* 0x000fc600078e00ff */
[--C-:B------:R-:W-:Y:S02]  /*0720*/  SHF.R.U32.HI R8, RZ, 0x4, R6.reuse ;  /* 0x00000004ff087819 */ /* 0x100fe40000011606 */
[----:B------:R-:W-:-:S05]  /*0730*/  SHF.R.U64 R5, R5, 0x4, R6 ;  /* 0x0000000405057819 */ /* 0x000fca0000001206 */
[----:B------:R4:W-:Y:S01]  /*0740*/  STS [UR9+0xc], R5 ;  /* 0x00000c05ff007988 */ /* 0x0009e20008000809 */
[----:B--2---:R-:W-:Y:S02]  /*0750*/  LOP3.LUT R4, R4, 0x7, RZ, 0xb8, !PT ;  /* 0x0000000704047812 */ /* 0x004fe400078eb8ff */
[----:B---3--:R-:W-:-:S03]  /*0760*/  LOP3.LUT R3, R3, 0xf, R8, 0xb8, !PT ;  /* 0x0000000f03037812 */ /* 0x008fc600078eb808 */
[----:B------:R4:W-:Y:S04]  /*0770*/  STS [UR9+0x34], R4 ;  /* 0x00003404ff007988 */ /* 0x0009e80008000809 */
[----:B------:R4:W-:Y:S02]  /*0780*/  STS [UR9+0x1c], R3 ;  /* 0x00001c03ff007988 */ /* 0x0009e40008000809 */
.L_x_11:
[----:B------:R-:W-:Y:S05]  /*0790*/  BSYNC.RECONVERGENT B0 ;  /* 0x0000000000007941 */ /* 0x000fea0003800200 */
.L_x_10:
[----:B------:R-:W-:Y:S04]  /*07a0*/  BSSY.RECONVERGENT B1, `(.L_x_12) ;  /* 0x000001a000017945 */ /* 0x000fe80003800200 */
[----:B------:R-:W-:Y:S04]  /*07b0*/  BSSY.RELIABLE B0, `(.L_x_13) ;  /* 0x0000015000007945 */ /* 0x000fe80003800100 */
[----:B------:R-:W-:Y:S05]  /*07c0*/  @P3 BRA `(.L_x_14) ;  /* 0x0000000000203947 */ /* 0x000fea0003800000 */
[----:B--234-:R-:W2:Y:S02]  /*07d0*/  LDS R3, [UR9+0x34] ;  /* 0x00003409ff037984 */ /* 0x01cea40008000800 */
[----:B--2---:R-:W-:-:S05]  /*07e0*/  LOP3.LUT R3, R3, 0x38, RZ, 0xb8, !PT ;  /* 0x0000003803037812 */ /* 0x004fca00078eb8ff */
[----:B------:R2:W-:Y:S01]  /*07f0*/  STS [UR9+0x34], R3 ;  /* 0x00003403ff007988 */ /* 0x0005e20008000809 */
[----:B------:R-:W-:Y:S05]  /*0800*/  @P3 BRA `(.L_x_15) ;  /* 0x0000000000203947 */ /* 0x000fea0003800000 */
[----:B--2---:R-:W2:Y:S01]  /*0810*/  LDS R3, [UR9+0x8] ;  /* 0x00000809ff037984 */ /* 0x004ea20008000800 */
[----:B------:R-:W-:-:S05]  /*0820*/  IMAD.MOV.U32 R4, RZ, RZ, 0x780 ;  /* 0x00000780ff047424 */ /* 0x000fca00078e00ff */
[----:B--2---:R-:W-:-:S05]  /*0830*/  LOP3.LUT R3, R3, 0x300, R4, 0xd8, !PT ;  /* 0x0000030003037812 */ /* 0x004fca00078ed804 */
[----:B------:R5:W-:Y:S02]  /*0840*/  STS [UR9+0x8], R3 ;  /* 0x00000803ff007988 */ /* 0x000be40008000809 */
.L_x_14:
[----:B------:R-:W-:Y:S05]  /*0850*/  @P3 BRA `(.L_x_16) ;  /* 0x0000000000283947 */ /* 0x000fea0003800000 */
[----:B--2345:R-:W2:Y:S02]  /*0860*/  LDS R3, [UR9+0x8] ;  /* 0x00000809ff037984 */ /* 0x03cea40008000800 */
[----:B--2---:R-:W-:-:S05]  /*0870*/  LOP3.LUT R3, R3, 0x1800, RZ, 0xb8, !PT ;  /* 0x0000180003037812 */ /* 0x004fca00078eb8ff */
[----:B------:R3:W-:Y:S02]  /*0880*/  STS [UR9+0x8], R3 ;  /* 0x00000803ff007988 */ /* 0x0007e40008000809 */
.L_x_15:
[----:B------:R-:W-:Y:S05]  /*0890*/  @P3 BREAK.RELIABLE B0 ;  /* 0x0000000000003942 */ /* 0x000fea0003800100 */
[----:B------:R-:W-:Y:S05]  /*08a0*/  @P3 BRA `(.L_x_17) ;  /* 0x0000000000243947 */ /* 0x000fea0003800000 */
[----:B------:R-:W4:Y:S01]  /*08b0*/  LDS R4, [UR9+0x8] ;  /* 0x00000809ff047984 */ /* 0x000f220008000800 */
[----:B--23--:R-:W-:-:S05]  /*08c0*/  IMAD.MOV.U32 R3, RZ, RZ, 0x6000 ;  /* 0x00006000ff037424 */ /* 0x00cfca00078e00ff */
[----:B----4-:R-:W-:-:S04]  /*08d0*/  LOP3.LUT R3, R4, 0x6000, R3, 0xd8, !PT ;  /* 0x0000600004037812 */ /* 0x010fc800078ed803 */
[----:B------:R-:W-:-:S05]  /*08e0*/  LOP3.LUT R3, R3, 0x400000, RZ, 0xb8, !PT ;  /* 0x0040000003037812 */ /* 0x000fca00078eb8ff */
[----:B------:R2:W-:Y:S02]  /*08f0*/  STS [UR9+0x8], R3 ;  /* 0x00000803ff007988 */ /* 0x0005e40008000809 */
.L_x_16:
[----:B------:R-:W-:Y:S05]  /*0900*/  BSYNC.RELIABLE B0 ;  /* 0x0000000000007941 */ /* 0x000fea0003800100 */
.L_x_13:
[----:B--2345:R-:W2:Y:S02]  /*0910*/  @!P3 LDS R3, [UR9+0x8] ;  /* 0x00000809ff03b984 */ /* 0x03cea40008000800 */
[----:B--2---:R-:W-:-:S05]  /*0920*/  @!P3 LOP3.LUT R3, R3, 0x8000, RZ, 0xb8, !PT ;  /* 0x000080000303b812 */ /* 0x004fca00078eb8ff */
[----:B------:R4:W-:Y:S02]  /*0930*/  @!P3 STS [UR9+0x8], R3 ;  /* 0x00000803ff00b988 */ /* 0x0009e40008000809 */
.L_x_17:
[----:B------:R-:W-:Y:S05]  /*0940*/  BSYNC.RECONVERGENT B1 ;  /* 0x0000000000017941 */ /* 0x000fea0003800200 */
.L_x_12:
[----:B------:R-:W-:Y:S05]  /*0950*/  WARPSYNC.ALL ;  /* 0x0000000000007948 */ /* 0x000fea0003800000 */
[----:B------:R-:W-:Y:S01]  /*0960*/  NOP ;  /* 0x0000000000007918 */ /* 0x000fe20000000000 */
[----:B------:R-:W5:Y:S02]  /*0970*/  LDC R6, c[0x0][0x39c] ;  /* 0x0000e700ff067b82 */ /* 0x000f640000000800 */
[----:B-----5:R-:W-:Y:S01]  /*0980*/  VIADD R6, R6, 0xffffffff ;  /* 0xffffffff06067836 */ /* 0x020fe20000000000 */
[----:B------:R-:W-:Y:S06]  /*0990*/  @P0 BRA `(.L_x_18) ;  /* 0x0000000000300947 */ /* 0x000fec0003800000 */
[----:B--234-:R-:W2:Y:S01]  /*09a0*/  S2R R3, SR_LANEID ;  /* 0x0000000000037919 */ /* 0x01cea20000000000 */
[----:B------:R-:W-:Y:S05]  /*09b0*/  WARPSYNC.ALL ;  /* 0x0000000000007948 */ /* 0x000fea0003800000 */
[----:B------:R-:W-:Y:S01]  /*09c0*/  NOP ;  /* 0x0000000000007918 */ /* 0x000fe20000000000 */
[----:B--2---:R-:W-:-:S05]  /*09d0*/  IMAD.SHL.U32 R3, R3, 0x4, RZ ;  /* 0x0000000403037824 */ /* 0x004fca00078e00ff */
[----:B------:R-:W2:Y:S01]  /*09e0*/  LDS R7, [R3+UR9] ;  /* 0x0000000903077984 */ /* 0x000ea20008000800 */
[----:B------:R-:W-:-:S05]  /*09f0*/  IADD3 R4, P1, PT, R3, UR6, RZ ;  /* 0x0000000603047c10 */ /* 0x000fca000ff3e0ff */
[----:B------:R-:W-:-:S05]  /*0a00*/  IMAD.X R5, RZ, RZ, UR7, P1 ;  /* 0x00000007ff057e24 */ /* 0x000fca00088e06ff */
[----:B--2---:R5:W2:Y:S01]  /*0a10*/  ATOMG.E.EXCH.STRONG.GPU PT, RZ, [R4], R7 ;  /* 0x0000000704ff73a8 */ /* 0x004aa200041ee100 */
[----:B------:R-:W-:-:S04]  /*0a20*/  DEPBAR {5,4,3,2,1,0} ;  /* 0x0000003f0000791a */ /* 0x000fc80000000000 */
[----:B------:R-:W3:Y:S02]  /*0a30*/  CCTL.E.C.LDCU.IV.DEEP [UR6] ;  /* 0x0000000006007540 */ /* 0x000ee40009c08000 */
[----:B---3--:R5:W-:Y:S01]  /*0a40*/  UTMACCTL.IV [UR6] ;  /* 0x00000000060079b9 */ /* 0x008be20008000000 */
[----:B------:R-:W-:Y:S01]  /*0a50*/  NOP ;  /* 0x0000000000007918 */ /* 0x000fe20000000000 */
.L_x_18:
[----:B------:R-:W-:Y:S05]  /*0a60*/  @P0 BRA `(.L_x_19) ;  /* 0x00000000000c0947 */ /* 0x000fea0003800000 */
[----:B------:R0:W-:Y:S01]  /*0a70*/  UTMACMDFLUSH ;  /* 0x00000000000079b7 */ /* 0x0001e20000000000 */
[----:B------:R-:W-:Y:S05]  /*0a80*/  @P0 BRA `(.L_x_19) ;  /* 0x0000000000040947 */ /* 0x000fea0003800000 */
[----:B------:R-:W-:-:S04]  /*0a90*/  DEPBAR.LE SB0, 0x0 ;  /* 0x000080000000791a */ /* 0x000fc80000000000 */
.L_x_19:
[----:B------:R-:W-:Y:S05]  /*0aa0*/  WARPSYNC.ALL ;  /* 0x0000000000007948 */ /* 0x000fea0003800000 */
[----:B------:R-:W-:Y:S01]  /*0ab0*/  NOP ;  /* 0x0000000000007918 */ /* 0x000fe20000000000 */
[----:B--2---:R-:W-:Y:S06]  /*0ac0*/  BAR.SYNC.DEFER_BLOCKING 0x0 ;  /* 0x0000000000007b1d */ /* 0x004fec0000010000 */
[----:B------:R-:W-:Y:S02]  /*0ad0*/  BSSY.RECONVERGENT B1, `(.L_x_20) ;  /* 0x000000b000017945 */ /* 0x000fe40003800200 */
[----:B------:R-:W-:Y:S06]  /*0ae0*/  BAR.SYNC.DEFER_BLOCKING 0x0 ;  /* 0x0000000000007b1d */ /* 0x000fec0000010000 */
[----:B------:R2:W-:Y:S01]  /*0af0*/  @!P0 STS [R13], RZ ;  /* 0x000000ff0d008388 */ /* 0x0005e20000000800 */
[----:B------:R-:W-:Y:S01]  /*0b00*/  NOP ;  /* 0x0000000000007918 */ /* 0x000fe20000000000 */
[----:B------:R-:W-:Y:S05]  /*0b10*/  @P3 BRA `(.L_x_21) ;  /* 0x0000000000183947 */ /* 0x000fea0003800000 */
[----:B---34-:R-:W3:Y:S01]  /*0b20*/  LDS R3, [UR9+0x8] ;  /* 0x00000809ff037984 */ /* 0x018ee20008000800 */
[----:B------:R-:W4:Y:S01]  /*0b30*/  LDC.64 R8, c[0x0][0x388] ;  /* 0x0000e200ff087b82 */ /* 0x000f220000000a00 */
[----:B-----5:R-:W-:Y:S02]  /*0b40*/  IMAD.MOV.U32 R4, RZ, RZ, 0x70 ;  /* 0x00000070ff047424 */ /* 0x020fe400078e00ff */
[----:B----4-:R4:W-:Y:S03]  /*0b50*/  STS.64 [UR9], R8 ;  /* 0x00000008ff007988 */ /* 0x0109e60008000a09 */
[----:B---3--:R-:W-:-:S05]  /*0b60*/  LOP3.LUT R3, R3, 0x10, R4, 0xd8, !PT ;  /* 0x0000001003037812 */ /* 0x008fca00078ed804 */
[----:B------:R4:W-:Y:S02]  /*0b70*/  STS [UR9+0x8], R3 ;  /* 0x00000803ff007988 */ /* 0x0009e40008000809 */
.L_x_21:
[----:B-----5:R-:W-:Y:S05]  /*0b80*/  BSYNC.RECONVERGENT B1 ;  /* 0x0000000000017941 */ /* 0x020fea0003800200 */
.L_x_20:
[----:B------:R-:W-:Y:S04]  /*0b90*/  BSSY.RECONVERGENT B1, `(.L_x_22) ;  /* 0x000000a000017945 */ /* 0x000fe80003800200 */
[----:B------:R-:W-:Y:S05]  /*0ba0*/  @P3 BRA `(.L_x_23) ;  /* 0x0000000000203947 */ /* 0x000fea0003800000 */
[----:B---34-:R-:W3:Y:S01]  /*0bb0*/  LDS R3, [UR9+0x34] ;  /* 0x00003409ff037984 */ /* 0x018ee20008000800 */
[----:B------:R-:W-:Y:S02]  /*0bc0*/  IMAD.MOV.U32 R8, RZ, RZ, 0x3f000000 ;  /* 0x3f000000ff087424 */ /* 0x000fe400078e00ff */
[----:B------:R-:W-:Y:S01]  /*0bd0*/  @!P3 IMAD.MOV.U32 R4, RZ, RZ, 0x7f ;  /* 0x0000007fff04b424 */ /* 0x000fe200078e00ff */
[----:B------:R-:W4:Y:S02]  /*0be0*/  @!P3 LDS R5, [UR9+0x38] ;  /* 0x00003809ff05b984 */ /* 0x000f240008000800 */
[----:B---3--:R-:W-:Y:S02]  /*0bf0*/  LOP3.LUT R3, R3, 0xff000000, R8, 0xb8, !PT ;  /* 0xff00000003037812 */ /* 0x008fe400078eb808 */
[----:B----4-:R-:W-:-:S03]  /*0c00*/  @!P3 LOP3.LUT R4, R5, 0xff, R4, 0xb8, !PT ;  /* 0x000000ff0504b812 */ /* 0x010fc600078eb804 */
[----:B------:R5:W-:Y:S04]  /*0c10*/  STS [UR9+0x34], R3 ;  /* 0x00003403ff007988 */ /* 0x000be80008000809 */
[----:B------:R5:W-:Y:S02]  /*0c20*/  @!P3 STS [UR9+0x38], R4 ;  /* 0x00003804ff00b988 */ /* 0x000be40008000809 */
.L_x_23:
[----:B------:R-:W-:Y:S05]  /*0c30*/  BSYNC.RECONVERGENT B1 ;  /* 0x0000000000017941 */ /* 0x000fea0003800200 */
.L_x_22:
[----:B------:R-:W-:Y:S04]  /*0c40*/  BSSY.RECONVERGENT B1, `(.L_x_24) ;  /* 0x0000004000017945 */ /* 0x000fe80003800200 */
[----:B------:R-:W-:Y:S05]  /*0c50*/  @P3 BRA `(.L_x_25) ;  /* 0x0000000000083947 */ /* 0x000fea0003800000 */
[----:B------:R2:W-:Y:S04]  /*0c60*/  STS [UR9+0x24], R10 ;  /* 0x0000240aff007988 */ /* 0x0005e80008000809 */
[----:B------:R2:W-:Y:S02]  /*0c70*/  STS [UR9+0x20], R6 ;  /* 0x00002006ff007988 */ /* 0x0005e40008000809 */
.L_x_25:
[----:B------:R-:W-:Y:S05]  /*0c80*/  BSYNC.RECONVERGENT B1 ;  /* 0x0000000000017941 */ /* 0x000fea0003800200 */
.L_x_24:
[----:B------:R-:W-:Y:S04]  /*0c90*/  BSSY.RECONVERGENT B1, `(.L_x_26) ;  /* 0x000000e000017945 */ /* 0x000fe80003800200 */
[----:B------:R-:W-:Y:S05]  /*0ca0*/  @P3 BRA `(.L_x_27) ;  /* 0x0000000000303947 */ /* 0x000fea0003800000 */
[----:B-----5:R-:W5:Y:S01]  /*0cb0*/  LDS R4, [UR9+0x34] ;  /* 0x00003409ff047984 */ /* 0x020f620008000800 */
[----:B--2---:R-:W2:Y:S03]  /*0cc0*/  LDC.64 R10, c[0x0][0x3b0] ;  /* 0x0000ec00ff0a7b82 */ /* 0x004ea60000000a00 */
[----:B---34-:R-:W3:Y:S01]  /*0cd0*/  LDS R3, [UR9+0x1c] ;  /* 0x00001c09ff037984 */ /* 0x018ee20008000800 */
[C---:B--2---:R-:W-:Y:S01]  /*0ce0*/  SHF.L.U64.HI R8, R10.reuse, 0x1, R11 ;  /* 0x000000010a087819 */ /* 0x044fe2000001020b */
[----:B------:R-:W-:-:S03]  /*0cf0*/  IMAD.SHL.U32 R5, R10, 0x2, RZ ;  /* 0x000000020a057824 */ /* 0x000fc600078e00ff */
[--C-:B------:R-:W-:Y:S02]  /*0d00*/  SHF.R.U32.HI R10, RZ, 0x4, R8.reuse ;  /* 0x00000004ff0a7819 */ /* 0x100fe40000011608 */
[----:B------:R-:W-:-:S05]  /*0d10*/  SHF.R.U64 R5, R5, 0x4, R8 ;  /* 0x0000000405057819 */ /* 0x000fca0000001208 */
[----:B------:R2:W-:Y:S01]  /*0d20*/  STS [UR9+0xc], R5 ;  /* 0x00000c05ff007988 */ /* 0x0005e20008000809 */
[----:B-----5:R-:W-:Y:S02]  /*0d30*/  LOP3.LUT R4, R4, 0x7, RZ, 0xb8, !PT ;  /* 0x0000000704047812 */ /* 0x020fe400078eb8ff */
[----:B---3--:R-:W-:-:S03]  /*0d40*/  LOP3.LUT R3, R3, 0xf, R10, 0xb8, !PT ;  /* 0x0000000f03037812 */ /* 0x008fc600078eb80a */
[----:B------:R2:W-:Y:S04]  /*0d50*/  STS [UR9+0x34], R4 ;  /* 0x00003404ff007988 */ /* 0x0005e80008000809 */
[----:B------:R2:W-:Y:S02]  /*0d60*/  STS [UR9+0x1c], R3 ;  /* 0x00001c03ff007988 */ /* 0x0005e40008000809 */
.L_x_27:
[----:B------:R-:W-:Y:S05]  /*0d70*/  BSYNC.RECONVERGENT B1 ;  /* 0x0000000000017941 */ /* 0x000fea0003800200 */
.L_x_26:
[----:B------:R-:W-:Y:S04]  /*0d80*/  BSSY.RECONVERGENT B2, `(.L_x_28) ;  /* 0x000001a000027945 */ /* 0x000fe80003800200 */
[----:B------:R-:W-:Y:S04]  /*0d90*/  BSSY.RELIABLE B1, `(.L_x_29) ;  /* 0x0000015000017945 */ /* 0x000fe80003800100 */
[----:B------:R-:W-:Y:S05]  /*0da0*/  @P3 BRA `(.L_x_30) ;  /* 0x0000000000203947 */ /* 0x000fea0003800000 */
[----:B--2345:R-:W2:Y:S02]  /*0db0*/  LDS R3, [UR9+0x34] ;  /* 0x00003409ff037984 */ /* 0x03cea40008000800 */
[----:B--2---:R-:W-:-:S05]  /*0dc0*/  LOP3.LUT R3, R3, 0x38, RZ, 0xb8, !PT ;  /* 0x0000003803037812 */ /* 0x004fca00078eb8ff */
[----:B------:R2:W-:Y:S01]  /*0dd0*/  STS [UR9+0x34], R3 ;  /* 0x00003403ff007988 */ /* 0x0005e20008000809 */
[----:B------:R-:W-:Y:S05]  /*0de0*/  @P3 BRA `(.L_x_31) ;  /* 0x0000000000203947 */ /* 0x000fea0003800000 */
[----:B--2---:R-:W2:Y:S01]  /*0df0*/  LDS R3, [UR9+0x8] ;  /* 0x00000809ff037984 */ /* 0x004ea20008000800 */
[----:B------:R-:W-:-:S05]  /*0e00*/  IMAD.MOV.U32 R4, RZ, RZ, 0x780 ;  /* 0x00000780ff047424 */ /* 0x000fca00078e00ff */
[----:B--2---:R-:W-:-:S05]  /*0e10*/  LOP3.LUT R3, R3, 0x300, R4, 0xd8, !PT ;  /* 0x0000030003037812 */ /* 0x004fca00078ed804 */
[----:B------:R2:W-:Y:S02]  /*0e20*/  STS [UR9+0x8], R3 ;  /* 0x00000803ff007988 */ /* 0x0005e40008000809 */
.L_x_30:
[----:B------:R-:W-:Y:S05]  /*0e30*/  @P3 BRA `(.L_x_32) ;  /* 0x0000000000283947 */ /* 0x000fea0003800000 */
[----:B--2345:R-:W2:Y:S02]  /*0e40*/  LDS R3, [UR9+0x8] ;  /* 0x00000809ff037984 */ /* 0x03cea40008000800 */
[----:B--2---:R-:W-:-:S05]  /*0e50*/  LOP3.LUT R3, R3, 0x1800, RZ, 0xb8, !PT ;  /* 0x0000180003037812 */ /* 0x004fca00078eb8ff */
[----:B------:R3:W-:Y:S02]  /*0e60*/  STS [UR9+0x8], R3 ;  /* 0x00000803ff007988 */ /* 0x0007e40008000809 */
.L_x_31:
[----:B------:R-:W-:Y:S05]  /*0e70*/  @P3 BREAK.RELIABLE B1 ;  /* 0x0000000000013942 */ /* 0x000fea0003800100 */
[----:B------:R-:W-:Y:S05]  /*0e80*/  @P3 BRA `(.L_x_33) ;  /* 0x0000000000243947 */ /* 0x000fea0003800000 */
[----:B--23--:R-:W2:Y:S01]  /*0e90*/  LDS R3, [UR9+0x8] ;  /* 0x00000809ff037984 */ /* 0x00cea20008000800 */
[----:B------:R-:W-:-:S05]  /*0ea0*/  IMAD.MOV.U32 R4, RZ, RZ, 0x6000 ;  /* 0x00006000ff047424 */ /* 0x000fca00078e00ff */
[----:B--2---:R-:W-:-:S04]  /*0eb0*/  LOP3.LUT R3, R3, 0x6000, R4, 0xd8, !PT ;  /* 0x0000600003037812 */ /* 0x004fc800078ed804 */
[----:B------:R-:W-:-:S05]  /*0ec0*/  LOP3.LUT R3, R3, 0x400000, RZ, 0xb8, !PT ;  /* 0x0040000003037812 */ /* 0x000fca00078eb8ff */
[----:B------:R2:W-:Y:S02]  /*0ed0*/  STS [UR9+0x8], R3 ;  /* 0x00000803ff007988 */ /* 0x0005e40008000809 */
.L_x_32:
[----:B------:R-:W-:Y:S05]  /*0ee0*/  BSYNC.RELIABLE B1 ;  /* 0x0000000000017941 */ /* 0x000fea0003800100 */
.L_x_29:
[----:B--2345:R-:W2:Y:S02]  /*0ef0*/  @!P3 LDS R3, [UR9+0x8] ;  /* 0x00000809ff03b984 */ /* 0x03cea40008000800 */
[----:B--2---:R-:W-:-:S05]  /*0f00*/  @!P3 LOP3.LUT R3, R3, 0x8000, RZ, 0xb8, !PT ;  /* 0x000080000303b812 */ /* 0x004fca00078eb8ff */
[----:B------:R4:W-:Y:S02]  /*0f10*/  @!P3 STS [UR9+0x8], R3 ;  /* 0x00000803ff00b988 */ /* 0x0009e40008000809 */
.L_x_33:
[----:B------:R-:W-:Y:S05]  /*0f20*/  BSYNC.RECONVERGENT B2 ;  /* 0x0000000000027941 */ /* 0x000fea0003800200 */
.L_x_28:
[----:B------:R-:W-:Y:S05]  /*0f30*/  WARPSYNC.ALL ;  /* 0x0000000000007948 */ /* 0x000fea0003800000 */
[----:B------:R-:W-:Y:S01]  /*0f40*/  NOP ;  /* 0x0000000000007918 */ /* 0x000fe20000000000 */
[----:B------:R-:W-:-:S04]  /*0f50*/  UIADD3 UR5, UPT, UPT, UR4, 0x80, URZ ;  /* 0x0000008004057890 */ /* 0x000fc8000fffe0ff */
[----:B------:R-:W-:-:S04]  /*0f60*/  UIADD3 UR34, UP0, UPT, UR5, UR10, URZ ;  /* 0x0000000a05227290 */ /* 0x000fc8000ff1e0ff */
[----:B------:R-:W-:Y:S01]  /*0f70*/  ULEA.HI.X.SX32 UR35, UR5, UR11, 0x1, UP0 ;  /* 0x0000000b05237291 */ /* 0x000fe200080f0eff */
[----:B------:R-:W-:Y:S11]  /*0f80*/  @P0 BRA `(.L_x_34) ;  /* 0x0000000000300947 */ /* 0x000ff60003800000 */
        /* <DEDUP_REMOVED lines=12> */
.L_x_34:
[----:B------:R-:W-:Y:S05]  /*1050*/  @P0 BRA `(.L_x_35) ;  /* 0x00000000000c0947 */ /* 0x000fea0003800000 */
[----:B------:R0:W-:Y:S01]  /*1060*/  UTMACMDFLUSH ;  /* 0x00000000000079b7 */ /* 0x0001e20000000000 */
[----:B------:R-:W-:Y:S05]  /*1070*/  @P0 BRA `(.L_x_35) ;  /* 0x0000000000040947 */ /* 0x000fea0003800000 */
[----:B------:R-:W-:-:S04]  /*1080*/  DEPBAR.LE SB0, 0x0 ;  /* 0x000080000000791a */ /* 0x000fc80000000000 */
.L_x_35:
        /* <DEDUP_REMOVED lines=8> */
[----:B---345:R-:W3:Y:S01]  /*1110*/  LDS R3, [UR9+0x8] ;  /* 0x00000809ff037984 */ /* 0x038ee20008000800 */
[----:B------:R-:W4:Y:S01]  /*1120*/  LDC.64 R8, c[0x0][0x390] ;  /* 0x0000e400ff087b82 */ /* 0x000f220000000a00 */
[----:B------:R-:W-:Y:S02]  /*1130*/  IMAD.MOV.U32 R4, RZ, RZ, 0x70 ;  /* 0x00000070ff047424 */ /* 0x000fe400078e00ff */
[----:B----4-:R4:W-:Y:S03]  /*1140*/  STS.64 [UR9], R8 ;  /* 0x00000008ff007988 */ /* 0x0109e60008000a09 */
[----:B---3--:R-:W-:-:S05]  /*1150*/  LOP3.LUT R3, R3, 0x10, R4, 0xd8, !PT ;  /* 0x0000001003037812 */ /* 0x008fca00078ed804 */
[----:B------:R4:W-:Y:S02]  /*1160*/  STS [UR9+0x8], R3 ;  /* 0x00000803ff007988 */ /* 0x0009e40008000809 */
.L_x_37:
[----:B-----5:R-:W-:Y:S05]  /*1170*/  BSYNC.RECONVERGENT B2 ;  /* 0x0000000000027941 */ /* 0x020fea0003800200 */
.L_x_36:
[----:B------:R-:W-:Y:S04]  /*1180*/  BSSY.RECONVERGENT B3, `(.L_x_38) ;  /* 0x0000011000037945 */ /* 0x000fe80003800200 */
[----:B------:R-:W-:Y:S04]  /*1190*/  BSSY.RELIABLE B2, `(.L_x_39) ;  /* 0x000000e000027945 */ /* 0x000fe80003800100 */
[----:B------:R-:W-:Y:S05]  /*11a0*/  @P3 BRA `(.L_x_40) ;  /* 0x0000000000243947 */ /* 0x000fea0003800000 */
[----:B---34-:R-:W3:Y:S01]  /*11b0*/  LDS R3, [UR9+0x34] ;  /* 0x00003409ff037984 */ /* 0x018ee20008000800 */
[----:B------:R-:W-:-:S05]  /*11c0*/  IMAD.MOV.U32 R4, RZ, RZ, 0x3f000000 ;  /* 0x3f000000ff047424 */ /* 0x000fca00078e00ff */
[----:B---3--:R-:W-:-:S05]  /*11d0*/  LOP3.LUT R3, R3, 0xff000000, R4, 0xb8, !PT ;  /* 0xff00000003037812 */ /* 0x008fca00078eb804 */
[----:B------:R3:W-:Y:S01]  /*11e0*/  STS [UR9+0x34], R3 ;  /* 0x00003403ff007988 */ /* 0x0007e20008000809 */
[----:B------:R-:W-:Y:S05]  /*11f0*/  @P3 BRA `(.L_x_41) ;  /* 0x00000000001c3947 */ /* 0x000fea0003800000 */
[----:B---3--:R-:W3:Y:S01]  /*1200*/  LDS R3, [UR9+0x38] ;  /* 0x00003809ff037984 */ /* 0x008ee20008000800 */
[----:B------:R-:W-:-:S05]  /*1210*/  IMAD.MOV.U32 R4, RZ, RZ, 0x3f ;  /* 0x0000003fff047424 */ /* 0x000fca00078e00ff */
[----:B---3--:R-:W-:-:S05]  /*1220*/  LOP3.LUT R3, R3, 0xff, R4, 0xb8, !PT ;  /* 0x000000ff03037812 */ /* 0x008fca00078eb804 */
[----:B------:R5:W-:Y:S02]  /*1230*/  STS [UR9+0x38], R3 ;  /* 0x00003803ff007988 */ /* 0x000be40008000809 */
.L_x_40:
[----:B------:R-:W-:Y:S05]  /*1240*/  @P3 BREAK.RELIABLE B2 ;  /* 0x0000000000023942 */ /* 0x000fea0003800100 */
[----:B------:R-:W-:Y:S05]  /*1250*/  @P3 BRA `(.L_x_42) ;  /* 0x00000000000c3947 */ /* 0x000fea0003800000 */
[----:B------:R2:W-:Y:S02]  /*1260*/  STS [UR9+0x20], R6 ;  /* 0x00002006ff007988 */ /* 0x0005e40008000809 */
.L_x_41:
[----:B------:R-:W-:Y:S05]  /*1270*/  BSYNC.RELIABLE B2 ;  /* 0x0000000000027941 */ /* 0x000fea0003800100 */
.L_x_39:
[----:B------:R2:W-:Y:S02]  /*1280*/  @!P3 STS [UR9+0x24], R2 ;  /* 0x00002402ff00b988 */ /* 0x0005e40008000809 */
.L_x_42:
[----:B------:R-:W-:Y:S05]  /*1290*/  BSYNC.RECONVERGENT B3 ;  /* 0x0000000000037941 */ /* 0x000fea0003800200 */
.L_x_38:
[----:B------:R-:W-:Y:S05]  /*12a0*/  WARPSYNC.ALL ;  /* 0x0000000000007948 */ /* 0x000fea0003800000 */
[----:B------:R-:W-:Y:S01]  /*12b0*/  NOP ;  /* 0x0000000000007918 */ /* 0x000fe20000000000 */
[----:B------:R-:W-:Y:S04]  /*12c0*/  BSSY.RECONVERGENT B3, `(.L_x_43) ;  /* 0x000000e000037945 */ /* 0x000fe80003800200 */
[----:B------:R-:W-:Y:S05]  /*12d0*/  @P3 BRA `(.L_x_44) ;  /* 0x0000000000303947 */ /* 0x000fea0003800000 */
[----:B---345:R-:W3:Y:S01]  /*12e0*/  LDS R3, [UR9+0x34] ;  /* 0x00003409ff037984 */ /* 0x038ee20008000800 */
[----:B------:R-:W4:Y:S03]  /*12f0*/  LDC.64 R4, c[0x0][0x3b8] ;  /* 0x0000ee00ff047b82 */ /* 0x000f260000000a00 */
[----:B--2---:R-:W2:Y:S01]  /*1300*/  LDS R2, [UR9+0x1c] ;  /* 0x00001c09ff027984 */ /* 0x004ea20008000800 */
[C---:B----4-:R-:W-:Y:S01]  /*1310*/  SHF.L.U64.HI R5, R4.reuse, 0x1, R5 ;  /* 0x0000000104057819 */ /* 0x050fe20000010205 */
[----:B------:R-:W-:-:S03]  /*1320*/  IMAD.SHL.U32 R4, R4, 0x2, RZ ;  /* 0x0000000204047824 */ /* 0x000fc600078e00ff */
[--C-:B------:R-:W-:Y:S02]  /*1330*/  SHF.R.U32.HI R7, RZ, 0x4, R5.reuse ;  /* 0x00000004ff077819 */ /* 0x100fe40000011605 */
[----:B------:R-:W-:-:S05]  /*1340*/  SHF.R.U64 R4, R4, 0x4, R5 ;  /* 0x0000000404047819 */ /* 0x000fca0000001205 */
[----:B------:R4:W-:Y:S01]  /*1350*/  STS [UR9+0xc], R4 ;  /* 0x00000c04ff007988 */ /* 0x0009e20008000809 */
[----:B---3--:R-:W-:Y:S02]  /*1360*/  LOP3.LUT R3, R3, 0x7, RZ, 0xb8, !PT ;  /* 0x0000000703037812 */ /* 0x008fe400078eb8ff */
[----:B--2---:R-:W-:-:S03]  /*1370*/  LOP3.LUT R2, R2, 0xf, R7, 0xb8, !PT ;  /* 0x0000000f02027812 */ /* 0x004fc600078eb807 */
[----:B------:R4:W-:Y:S04]  /*1380*/  STS [UR9+0x34], R3 ;  /* 0x00003403ff007988 */ /* 0x0009e80008000809 */
[----:B------:R4:W-:Y:S02]  /*1390*/  STS [UR9+0x1c], R2 ;  /* 0x00001c02ff007988 */ /* 0x0009e40008000809 */
.L_x_44:
[----:B------:R-:W-:Y:S05]  /*13a0*/  BSYNC.RECONVERGENT B3 ;  /* 0x0000000000037941 */ /* 0x000fea0003800200 */
.L_x_43:
[----:B------:R-:W-:Y:S04]  /*13b0*/  BSSY.RECONVERGENT B4, `(.L_x_45) ;  /* 0x000001a000047945 */ /* 0x000fe80003800200 */
[----:B------:R-:W-:Y:S04]  /*13c0*/  BSSY.RELIABLE B3, `(.L_x_46) ;  /* 0x0000015000037945 */ /* 0x000fe80003800100 */
[----:B------:R-:W-:Y:S05]  /*13d0*/  @P3 BRA `(.L_x_47) ;  /* 0x0000000000203947 */ /* 0x000fea0003800000 */
[----:B--2-4-:R-:W2:Y:S02]  /*13e0*/  LDS R2, [UR9+0x34] ;  /* 0x00003409ff027984 */ /* 0x014ea40008000800 */
[----:B--2---:R-:W-:-:S05]  /*13f0*/  LOP3.LUT R2, R2, 0x38, RZ, 0xb8, !PT ;  /* 0x0000003802027812 */ /* 0x004fca00078eb8ff */
[----:B------:R2:W-:Y:S01]  /*1400*/  STS [UR9+0x34], R2 ;  /* 0x00003402ff007988 */ /* 0x0005e20008000809 */
[----:B------:R-:W-:Y:S05]  /*1410*/  @P3 BRA `(.L_x_48) ;  /* 0x0000000000203947 */ /* 0x000fea0003800000 */
[----:B--2---:R-:W2:Y:S01]  /*1420*/  LDS R2, [UR9+0x8] ;  /* 0x00000809ff027984 */ /* 0x004ea20008000800 */
[----:B---3-5:R-:W-:-:S05]  /*1430*/  IMAD.MOV.U32 R3, RZ, RZ, 0x780 ;  /* 0x00000780ff037424 */ /* 0x028fca00078e00ff */
[----:B--2---:R-:W-:-:S05]  /*1440*/  LOP3.LUT R2, R2, 0x300, R3, 0xd8, !PT ;  /* 0x0000030002027812 */ /* 0x004fca00078ed803 */
[----:B------:R2:W-:Y:S02]  /*1450*/  STS [UR9+0x8], R2 ;  /* 0x00000802ff007988 */ /* 0x0005e40008000809 */
.L_x_47:
[----:B------:R-:W-:Y:S05]  /*1460*/  @P3 BRA `(.L_x_49) ;  /* 0x0000000000283947 */ /* 0x000fea0003800000 */
[----:B--2-4-:R-:W2:Y:S02]  /*1470*/  LDS R2, [UR9+0x8] ;  /* 0x00000809ff027984 */ /* 0x014ea40008000800 */
[----:B--2---:R-:W-:-:S05]  /*1480*/  LOP3.LUT R2, R2, 0x1800, RZ, 0xb8, !PT ;  /* 0x0000180002027812 */ /* 0x004fca00078eb8ff */
[----:B------:R4:W-:Y:S02]  /*1490*/  STS [UR9+0x8], R2 ;  /* 0x00000802ff007988 */ /* 0x0009e40008000809 */
.L_x_48:
[----:B------:R-:W-:Y:S05]  /*14a0*/  @P3 BREAK.RELIABLE B3 ;  /* 0x0000000000033942 */ /* 0x000fea0003800100 */
[----:B------:R-:W-:Y:S05]  /*14b0*/  @P3 BRA `(.L_x_50) ;  /* 0x0000000000243947 */ /* 0x000fea0003800000 */
[----:B--2-4-:R-:W2:Y:S01]  /*14c0*/  LDS R2, [UR9+0x8] ;  /* 0x00000809ff027984 */ /* 0x014ea20008000800 */
[----:B---3-5:R-:W-:-:S05]  /*14d0*/  IMAD.MOV.U32 R3, RZ, RZ, 0x6000 ;  /* 0x00006000ff037424 */ /* 0x028fca00078e00ff */
[----:B--2---:R-:W-:-:S04]  /*14e0*/  LOP3.LUT R2, R2, 0x6000, R3, 0xd8, !PT ;  /* 0x0000600002027812 */ /* 0x004fc800078ed803 */
[----:B------:R-:W-:-:S05]  /*14f0*/  LOP3.LUT R2, R2, 0x400000, RZ, 0xb8, !PT ;  /* 0x0040000002027812 */ /* 0x000fca00078eb8ff */
[----:B------:R2:W-:Y:S02]  /*1500*/  STS [UR9+0x8], R2 ;  /* 0x00000802ff007988 */ /* 0x0005e40008000809 */
.L_x_49:
[----:B------:R-:W-:Y:S05]  /*1510*/  BSYNC.RELIABLE B3 ;  /* 0x0000000000037941 */ /* 0x000fea0003800100 */
.L_x_46:
[----:B--2-4-:R-:W2:Y:S02]  /*1520*/  @!P3 LDS R2, [UR9+0x8] ;  /* 0x00000809ff02b984 */ /* 0x014ea40008000800 */
[----:B--2---:R-:W-:-:S05]  /*1530*/  @!P3 LOP3.LUT R2, R2, 0x8000, RZ, 0xb8, !PT ;  /* 0x000080000202b812 */ /* 0x004fca00078eb8ff */
[----:B------:R2:W-:Y:S02]  /*1540*/  @!P3 STS [UR9+0x8], R2 ;  /* 0x00000802ff00b988 */ /* 0x0005e40008000809 */
.L_x_50:
[----:B------:R-:W-:Y:S05]  /*1550*/  BSYNC.RECONVERGENT B4 ;  /* 0x0000000000047941 */ /* 0x000fea0003800200 */
.L_x_45:
[----:B------:R-:W-:Y:S05]  /*1560*/  WARPSYNC.ALL ;  /* 0x0000000000007948 */ /* 0x000fea0003800000 */
[----:B------:R-:W-:Y:S01]  /*1570*/  NOP ;  /* 0x0000000000007918 */ /* 0x000fe20000000000 */
[----:B------:R-:W-:-:S04]  /*1580*/  UIADD3 UR4, UPT, UPT, UR4, 0x100, URZ ;  /* 0x0000010004047890 */ /* 0x000fc8000fffe0ff */
[----:B------:R-:W-:-:S04]  /*1590*/  UIADD3 UR10, UP0, UPT, UR4, UR10, URZ ;  /* 0x0000000a040a7290 */ /* 0x000fc8000ff1e0ff */
[----:B------:R-:W-:Y:S01]  /*15a0*/  ULEA.HI.X.SX32 UR11, UR4, UR11, 0x1, UP0 ;  /* 0x0000000b040b7291 */ /* 0x000fe200080f0eff */
[----:B------:R-:W-:Y:S11]  /*15b0*/  @P0 BRA `(.L_x_51) ;  /* 0x0000000000300947 */ /* 0x000ff60003800000 */
[----:B--2-4-:R-:W2:Y:S01]  /*15c0*/  S2R R2, SR_LANEID ;  /* 0x0000000000027919 */ /* 0x014ea20000000000 */
[----:B------:R-:W-:Y:S05]  /*15d0*/  WARPSYNC.ALL ;  /* 0x0000000000007948 */ /* 0x000fea0003800000 */
[----:B------:R-:W-:Y:S01]  /*15e0*/  NOP ;  /* 0x0000000000007918 */ /* 0x000fe20000000000 */
[----:B--2---:R-:W-:-:S05]  /*15f0*/  IMAD.SHL.U32 R4, R2, 0x4, RZ ;  /* 0x0000000402047824 */ /* 0x004fca00078e00ff */
[----:B------:R-:W2:Y:S01]  /*1600*/  LDS R5, [R4+UR9] ;  /* 0x0000000904057984 */ /* 0x000ea20008000800 */
[----:B------:R-:W-:-:S05]  /*1610*/  IADD3 R2, P1, PT, R4, UR10, RZ ;  /* 0x0000000a04027c10 */ /* 0x000fca000ff3e0ff */
[----:B---3-5:R-:W-:-:S05]  /*1620*/  IMAD.X R3, RZ, RZ, UR11, P1 ;  /* 0x0000000bff037e24 */ /* 0x028fca00088e06ff */
[----:B--2---:R2:W3:Y:S01]  /*1630*/  ATOMG.E.EXCH.STRONG.GPU PT, RZ, [R2], R5 ;  /* 0x0000000502ff73a8 */ /* 0x0044e200041ee100 */
[----:B------:R-:W-:-:S04]  /*1640*/  DEPBAR {5,4,3,2,1,0} ;  /* 0x0000003f0000791a */ /* 0x000fc80000000000 */
[----:B------:R-:W4:Y:S02]  /*1650*/  CCTL.E.C.LDCU.IV.DEEP [UR10] ;  /* 0x000000000a007540 */ /* 0x000f240009c08000 */
[----:B----4-:R2:W-:Y:S01]  /*1660*/  UTMACCTL.IV [UR10] ;  /* 0x000000000a0079b9 */ /* 0x0105e20008000000 */
[----:B------:R-:W-:Y:S01]  /*1670*/  NOP ;  /* 0x0000000000007918 */ /* 0x000fe20000000000 */
.L_x_51:
[----:B------:R-:W-:Y:S05]  /*1680*/  @P0 BRA `(.L_x_52) ;  /* 0x00000000000c0947 */ /* 0x000fea0003800000 */
[----:B------:R0:W-:Y:S01]  /*1690*/  UTMACMDFLUSH ;  /* 0x00000000000079b7 */ /* 0x0001e20000000000 */
[----:B------:R-:W-:Y:S05]  /*16a0*/  @P0 BRA `(.L_x_52) ;  /* 0x0000000000040947 */ /* 0x000fea0003800000 */
[----:B------:R-:W-:-:S04]  /*16b0*/  DEPBAR.LE SB0, 0x0 ;  /* 0x000080000000791a */ /* 0x000fc80000000000 */
.L_x_52:
[----:B------:R-:W-:Y:S05]  /*16c0*/  WARPSYNC.ALL ;  /* 0x0000000000007948 */ /* 0x000fea0003800000 */
[----:B------:R-:W-:Y:S01]  /*16d0*/  NOP ;  /* 0x0000000000007918 */ /* 0x000fe20000000000 */
[----:B---3--:R-:W-:Y:S01]  /*16e0*/  BAR.SYNC.DEFER_BLOCKING 0x0 ;  /* 0x0000000000007b1d */ /* 0x008fe20000010000 */
[----:B--2-4-:R-:W-:Y:S01]  /*16f0*/  SHF.R.U32.HI R2, RZ, 0x5, R0 ;  /* 0x00000005ff027819 */ /* 0x014fe20000011600 */
[----:B------:R-:W-:-:S03]  /*1700*/  USHF.L.U32 UR13, UR18, 0x7, URZ ;  /* 0x00000007120d7899 */ /* 0x000fc600080006ff */
[----:B------:R-:W-:Y:S01]  /*1710*/  R2UR UR12, R2 ;  /* 0x00000000020c72ca */ /* 0x000fe200000e0000 */
[----:B------:R-:W-:Y:S01]  /*1720*/  VOTEU.ALL UP0, P3 ;  /* 0x0000000000ff7886 */ /* 0x000fe20001800000 */
[----:B------:R-:W-:Y:S01]  /*1730*/  UMOV UR4, 0x1 ;  /* 0x0000000100047882 */ /* 0x000fe20000000000 */
[----:B------:R-:W-:Y:S01]  /*1740*/  VOTEU.ALL UP1, P3 ;  /* 0x0000000000ff7886 */ /* 0x000fe20001820000 */
[----:B------:R-:W-:Y:S02]  /*1750*/  BSSY.RECONVERGENT B4, `(.L_x_53) ;  /* 0x0000018000047945 */ /* 0x000fe40003800200 */
[----:B------:R-:W-:-:S04]  /*1760*/  @!UP0 UIADD3 UR16, UPT, UPT, -UR4, 0x100000, URZ ;  /* 0x0010000004108890 */ /* 0x000fc8000fffe1ff */
[----:B------:R-:W-:Y:S02]  /*1770*/  @!UP0 USHF.L.U32 UR17, UR16, 0xb, URZ ;  /* 0x0000000b10118899 */ /* 0x000fe400080006ff */
[----:B------:R-:W-:Y:S02]  /*1780*/  @!UP0 USHF.L.U32 UR16, UR16, 0x1, URZ ;  /* 0x0000000110108899 */ /* 0x000fe400080006ff */
[----:B------:R-:W-:-:S04]  /*1790*/  @!UP0 UIADD3 UR4, UPT, UPT, -UR4, 0x100000, URZ ;  /* 0x0010000004048890 */ /* 0x000fc8000fffe1ff */
[----:B------:R-:W-:Y:S02]  /*17a0*/  @!UP0 USHF.L.U32 UR5, UR4, 0xb, URZ ;  /* 0x0000000b04058899 */ /* 0x000fe400080006ff */
[----:B------:R-:W-:Y:S01]  /*17b0*/  @!UP0 USHF.L.U32 UR4, UR4, 0x1, URZ ;  /* 0x0000000104048899 */ /* 0x000fe200080006ff */
[----:B------:R-:W-:Y:S01]  /*17c0*/  VOTEU.ALL UP0, P3 ;  /* 0x0000000000ff7886 */ /* 0x000fe20001800000 */
[----:B------:R-:W2:Y:S04]  /*17d0*/  FENCE.VIEW.ASYNC.S ;  /* 0x00000000000073c6 */ /* 0x000ea80000000000 */
[----:B--2---:R2:W3:Y:S06]  /*17e0*/  @!UP0 SYNCS.EXCH.64 URZ, [UR9+0x30000], UR16 ;  /* 0x0300001009ff85b2 */ /* 0x0044ec0008000100 */
[----:B------:R2:W3:Y:S02]  /*17f0*/  @!UP1 SYNCS.EXCH.64 URZ, [UR9+0x30020], UR4 ;  /* 0x0300200409ff95b2 */ /* 0x0004e40008000100 */
[----:B---3--:R-:W-:Y:S06]  /*1800*/  BAR.SYNC.DEFER_BLOCKING 0x0 ;  /* 0x0000000000007b1d */ /* 0x008fec0000010000 */
[----:B------:R-:W-:Y:S05]  /*1810*/  @P3 BRA `(.L_x_54) ;  /* 0x00000000002c3947 */ /* 0x000fea0003800000 */
[----:B--2---:R-:W-:Y:S02]  /*1820*/  UMOV UR4, 0x1 ;  /* 0x0000000100047882 */ /* 0x004fe40000000000 */
[----:B------:R-:W-:-:S04]  /*1830*/  UIADD3 UR16, UPT, UPT, -UR4, 0x100000, URZ ;  /* 0x0010000004107890 */ /* 0x000fc8000fffe1ff */
[----:B------:R-:W-:Y:S02]  /*1840*/  USHF.L.U32 UR17, UR16, 0xb, URZ ;  /* 0x0000000b10117899 */ /* 0x000fe400080006ff */
[----:B------:R-:W-:Y:S02]  /*1850*/  USHF.L.U32 UR16, UR16, 0x1, URZ ;  /* 0x0000000110107899 */ /* 0x000fe400080006ff */
[----:B------:R-:W-:-:S04]  /*1860*/  UIADD3 UR4, UPT, UPT, -UR4, 0x100000, URZ ;  /* 0x0010000004047890 */ /* 0x000fc8000fffe1ff */
[----:B------:R-:W-:Y:S02]  /*1870*/  USHF.L.U32 UR5, UR4, 0xb, URZ ;  /* 0x0000000b04057899 */ /* 0x000fe400080006ff */
[----:B------:R-:W-:Y:S01]  /*1880*/  USHF.L.U32 UR4, UR4, 0x1, URZ ;  /* 0x0000000104047899 */ /* 0x000fe200080006ff */
[----:B------:R-:W2:Y:S03]  /*1890*/  FENCE.VIEW.ASYNC.S ;  /* 0x00000000000073c6 */ /* 0x000ea60000000000 */
[----:B--2---:R3:W4:Y:S08]  /*18a0*/  SYNCS.EXCH.64 URZ, [UR9+0x30008], UR16 ;  /* 0x0300081009ff75b2 */ /* 0x0047300008000100 */
[----:B------:R3:W2:Y:S02]  /*18b0*/  SYNCS.EXCH.64 URZ, [UR9+0x30028], UR4 ;  /* 0x0300280409ff75b2 */ /* 0x0006a40008000100 */
[----:B---3--:R-:W-:Y:S01]  /*18c0*/  NOP ;  /* 0x0000000000007918 */ /* 0x008fe20000000000 */
.L_x_54:
[----:B--2---:R-:W-:Y:S05]  /*18d0*/  BSYNC.RECONVERGENT B4 ;  /* 0x0000000000047941 */ /* 0x004fea0003800200 */
.L_x_53:
[----:B----4-:R-:W-:Y:S06]  /*18e0*/  BAR.SYNC.DEFER_BLOCKING 0x0 ;  /* 0x0000000000007b1d */ /* 0x010fec0000010000 */
[----:B------:R-:W-:Y:S04]  /*18f0*/  BSSY.RECONVERGENT B4, `(.L_x_55) ;  /* 0x000000d000047945 */ /* 0x000fe80003800200 */
[----:B------:R-:W-:Y:S05]  /*1900*/  @P3 BRA `(.L_x_56) ;  /* 0x00000000002c3947 */ /* 0x000fea0003800000 */
[----:B------:R-:W-:Y:S02]  /*1910*/  UMOV UR4, 0x1 ;  /* 0x0000000100047882 */ /* 0x000fe40000000000 */
[----:B------:R-:W-:-:S04]  /*1920*/  UIADD3 UR16, UPT, UPT, -UR4, 0x100000, URZ ;  /* 0x0010000004107890 */ /* 0x000fc8000fffe1ff */
[----:B------:R-:W-:Y:S02]  /*1930*/  USHF.L.U32 UR17, UR16, 0xb, URZ ;  /* 0x0000000b10117899 */ /* 0x000fe400080006ff */
[----:B------:R-:W-:Y:S02]  /*1940*/  USHF.L.U32 UR16, UR16, 0x1, URZ ;  /* 0x0000000110107899 */ /* 0x000fe400080006ff */
[----:B------:R-:W-:-:S04]  /*1950*/  UIADD3 UR4, UPT, UPT, -UR4, 0x100000, URZ ;  /* 0x0010000004047890 */ /* 0x000fc8000fffe1ff */
[----:B------:R-:W-:Y:S02]  /*1960*/  USHF.L.U32 UR5, UR4, 0xb, URZ ;  /* 0x0000000b04057899 */ /* 0x000fe400080006ff */
[----:B------:R-:W-:Y:S01]  /*1970*/  USHF.L.U32 UR4, UR4, 0x1, URZ ;  /* 0x0000000104047899 */ /* 0x000fe200080006ff */
[----:B------:R-:W2:Y:S03]  /*1980*/  FENCE.VIEW.ASYNC.S ;  /* 0x00000000000073c6 */ /* 0x000ea60000000000 */
[----:B--2---:R2:W3:Y:S08]  /*1990*/  SYNCS.EXCH.64 URZ, [UR9+0x30010], UR16 ;  /* 0x0300101009ff75b2 */ /* 0x0044f00008000100 */
[----:B------:R2:W4:Y:S01]  /*19a0*/  SYNCS.EXCH.64 URZ, [UR9+0x30030], UR4 ;  /* 0x0300300409ff75b2 */ /* 0x0005220008000100 */
[----:B------:R-:W-:Y:S01]  /*19b0*/  NOP ;  /* 0x0000000000007918 */ /* 0x000fe20000000000 */
.L_x_56:
[----:B--2---:R-:W-:Y:S05]  /*19c0*/  BSYNC.RECONVERGENT B4 ;  /* 0x0000000000047941 */ /* 0x004fea0003800200 */
.L_x_55:
[----:B---34-:R-:W-:Y:S01]  /*19d0*/  BAR.SYNC.DEFER_BLOCKING 0x0 ;  /* 0x0000000000007b1d */ /* 0x018fe20000010000 */
[----:B------:R-:W-:Y:S01]  /*19e0*/  UIADD3 UR14, UPT, UPT, UR9, 0x30020, URZ ;  /* 0x00030020090e7890 */ /* 0x000fe2000fffe0ff */
[----:B------:R-:W-:Y:S01]  /*19f0*/  ISETP.GE.AND P0, PT, R12, 0x1, PT ;  /* 0x000000010c00780c */ /* 0x000fe20003f06270 */
[----:B------:R-:W-:-:S03]  /*1a00*/  USHF.L.U32 UR27, UR15, 0x6, URZ ;  /* 0x000000060f1b7899 */ /* 0x000fc600080006ff */
        /* <DEDUP_REMOVED lines=13> */
.L_x_58:
[----:B--2---:R-:W-:Y:S05]  /*1ae0*/  BSYNC.RECONVERGENT B4 ;  /* 0x0000000000047941 */ /* 0x004fea0003800200 */
.L_x_57:
[----:B------:R-:W-:Y:S05]  /*1af0*/  @!P0 BRA `(.L_x_59) ;  /* 0x0000000c00588947 */ /* 0x000fea0003800000 */
[----:B---34-:R-:W-:Y:S01]  /*1b00*/  BAR.SYNC.DEFER_BLOCKING 0x0 ;  /* 0x0000000000007b1d */ /* 0x018fe20000010000 */
[----:B------:R-:W-:Y:S01]  /*1b10*/  ELECT P1, URZ, PT ;  /* 0x0000000000ff782f */ /* 0x000fe20003820000 */
[----:B------:R-:W-:Y:S01]  /*1b20*/  @!P3 IMAD.MOV.U32 R2, RZ, RZ, 0xc000 ;  /* 0x0000c000ff02b424 */ /* 0x000fe200078e00ff */
[----:B------:R-:W-:Y:S02]  /*1b30*/  ULOP3.LUT UR4, UR12, 0x1, URZ, 0xc0, !UPT ;  /* 0x000000010c047892 */ /* 0x000fe4000f8ec0ff */
[C---:B------:R-:W-:Y:S02]  /*1b40*/  ISETP.LT.U32.AND P1, PT, R68.reuse, 0x40, P1 ;  /* 0x000000404400780c */ /* 0x040fe40000f21070 */
[----:B------:R-:W-:Y:S01]  /*1b50*/  ELECT P0, URZ, PT ;  /* 0x0000000000ff782f */ /* 0x000fe20003800000 */
[----:B------:R-:W-:Y:S02]  /*1b60*/  ULEA UR5, UR4, UR9, 0xd ;  /* 0x0000000904057291 */ /* 0x000fe4000f8e68ff */
[----:B------:R-:W-:Y:S01]  /*1b70*/  USHF.L.U32 UR26, UR4, 0x6, URZ ;  /* 0x00000006041a7899 */ /* 0x000fe200080006ff */
[----:B------:R-:W-:Y:S01]  /*1b80*/  ISETP.LT.U32.AND P0, PT, R68, 0x40, P0 ;  /* 0x000000404400780c */ /* 0x000fe20000701070 */
[----:B------:R-:W-:-:S02]  /*1b90*/  ULEA UR16, UR4, UR5, 0xd ;  /* 0x0000000504107291 */ /* 0x000fc4000f8e68ff */
[----:B------:R-:W-:-:S04]  /*1ba0*/  ULEA UR18, UR18, UR26, 0x7 ;  /* 0x0000001a12127291 */ /* 0x000fc8000f8e38ff */
[----:B------:R-:W-:Y:S01]  /*1bb0*/  VOTEU.ANY UP0, P1 ;  /* 0x0000000000ff7886 */ /* 0x000fe20000800100 */
[----:B------:R-:W-:-:S04]  /*1bc0*/  VOTEU.ANY UP2, P1 ;  /* 0x0000000000ff7886 */ /* 0x000fc80000840100 */
[----:B------:R-:W-:Y:S01]  /*1bd0*/  @UP0 UIADD3 UR24, UPT, UPT, UR5, 0x20000, URZ ;  /* 0x0002000005180890 */ /* 0x000fe2000fffe0ff */
[----:B------:R2:W-:Y:S01]  /*1be0*/  @!P3 SYNCS.ARRIVE.TRANS64 RZ, [UR9+0x30000], R2 ;  /* 0x03000002ffffb9a7 */ /* 0x0005e20008000009 */
[----:B------:R-:W-:Y:S01]  /*1bf0*/  @UP0 UIADD3 UR25, UPT, UPT, UR9, 0x30000, URZ ;  /* 0x0003000009190890 */ /* 0x000fe2000fffe0ff */
[----:B------:R-:W-:Y:S06]  /*1c00*/  BAR.SYNC.DEFER_BLOCKING 0x0 ;  /* 0x0000000000007b1d */ /* 0x000fec0000010000 */
[----:B------:R-:W-:Y:S01]  /*1c10*/  VOTEU.ANY UP1, P0 ;  /* 0x0000000000ff7886 */ /* 0x000fe20000020100 */
[----:B------:R-:W-:-:S04]  /*1c20*/  VOTEU.ANY UP0, P0 ;  /* 0x0000000000ff7886 */ /* 0x000fc80000000100 */
[----:B------:R-:W-:Y:S01]  /*1c30*/  @UP1 UIADD3 UR17, UPT, UPT, UR9, 0x30000, URZ ;  /* 0x0003000009111890 */ /* 0x000fe2000fffe0ff */
[----:B------:R-:W-:Y:S01]  /*1c40*/  @UP1 UMOV UR19, URZ ;  /* 0x000000ff00131c82 */ /* 0x000fe20008000000 */
[----:B------:R2:W-:Y:S01]  /*1c50*/  @UP2 UTMALDG.2D [UR24], [UR6] ;  /* 0x00000018060025b4 */ /* 0x0005e20008008000 */
[----:B------:R3:W-:Y:S06]  /*1c60*/  MEMBAR.ALL.CTA ;  /* 0x0000000000007992 */ /* 0x0007ec0000008000 */
[----:B---3--:R-:W3:Y:S02]  /*1c70*/  FENCE.VIEW.ASYNC.S ;  /* 0x00000000000073c6 */ /* 0x008ee40000000000 */
[----:B---3--:R-:W-:Y:S06]  /*1c80*/  BAR.SYNC.DEFER_BLOCKING 0x0 ;  /* 0x0000000000007b1d */ /* 0x008fec0000010000 */
[----:B------:R2:W-:Y:S01]  /*1c90*/  @UP0 UTMALDG.2D [UR16], [UR34] ;  /* 0x00000010220005b4 */ /* 0x0005e20008008000 */
[----:B------:R-:W-:Y:S01]  /*1ca0*/  UISETP.NE.U32.AND UP0, UPT, UR12, URZ, UPT ;  /* 0x000000ff0c00728c */ /* 0x000fe2000bf05070 */
[----:B------:R-:W-:Y:S06]  /*1cb0*/  BAR.SYNC.DEFER_BLOCKING 0x0 ;  /* 0x0000000000007b1d */ /* 0x000fec0000010000 */
[----:B------:R-:W3:Y:S02]  /*1cc0*/  SYNCS.PHASECHK.TRANS64.TRYWAIT P0, [UR9+0x30000], RZ ;  /* 0x030000ffff0075a7 */ /* 0x000ee40008001109 */
[----:B--23--:R-:W-:Y:S05]  /*1cd0*/  @!P0 BRA `(.L_x_60) ;  /* 0x0000001400248947 */ /* 0x00cfea0003800000 */
.L_x_78:
[----:B------:R-:W-:Y:S05]  /*1ce0*/  BRA.U UP0, `(.L_x_61) ;  /* 0x0000000100cc7547 */ /* 0x000fea000b800000 */
[----:B------:R-:W-:Y:S02]  /*1cf0*/  USHF.R.U32.HI UR18, URZ, 0x4, UR9 ;  /* 0x00000004ff127899 */ /* 0x000fe40008011609 */
[----:B------:R-:W-:Y:S02]  /*1d00*/  UIADD3 UR15, UPT, UPT, UR9, 0x20000, URZ ;  /* 0x00020000090f7890 */ /* 0x000fe4000fffe0ff */
[----:B------:R-:W-:Y:S02]  /*1d10*/  USGXT.U32 UR18, UR18, 0xe ;  /* 0x0000000e1212789a */ /* 0x000fe40008000000 */
[----:B------:R-:W-:Y:S02]  /*1d20*/  USHF.R.U32.HI UR15, URZ, 0x4, UR15 ;  /* 0x00000004ff0f7899 */ /* 0x000fe4000801160f */
[----:B------:R-:W-:Y:S02]  /*1d30*/  UIADD3 UR28, UP0, UPT, UR18, 0x4000080, URZ ;  /* 0x04000080121c7890 */ /* 0x000fe4000ff1e0ff */
[----:B------:R-:W-:Y:S01]  /*1d40*/  USGXT.U32 UR16, UR15, 0xe ;  /* 0x0000000e0f10789a */ /* 0x000fe20008000000 */
[----:B------:R-:W-:Y:S01]  /*1d50*/  UMOV UR5, URZ ;  /* 0x000000ff00057c82 */ /* 0x000fe20008000000 */
[----:B------:R-:W-:Y:S01]  /*1d60*/  UMOV UR4, URZ ;  /* 0x000000ff00047c82 */ /* 0x000fe20008000000 */
[----:B------:R-:W-:-:S02]  /*1d70*/  UIADD3.X UR29, UPT, UPT, UR5, 0x40004040, URZ, UP0, !UPT ;  /* 0x40004040051d7890 */ /* 0x000fc400087fe4ff */
[----:B------:R-:W-:Y:S02]  /*1d80*/  UIADD3 UR56, UP0, UPT, UR16, 0x2, URZ ;  /* 0x0000000210387890 */ /* 0x000fe4000ff1e0ff */
[----:B------:R-:W-:Y:S02]  /*1d90*/  ULOP3.LUT UR18, UR18, 0x4000000, URZ, 0xfc, !UPT ;  /* 0x0400000012127892 */ /* 0x000fe4000f8efcff */
[----:B------:R-:W-:Y:S02]  /*1da0*/  UIADD3.X UR57, UPT, UPT, UR4, 0x40004040, URZ, UP0, !UPT ;  /* 0x4000404004397890 */ /* 0x000fe400087fe4ff */
[----:B------:R-:W-:Y:S02]  /*1db0*/  UIADD3.64 UR32, UPT, UPT, UR28, 0x80, URZ ;  /* 0x000000801c207897 */ /* 0x000fe4000fffe0ff */
[----:B------:R-:W-:Y:S02]  /*1dc0*/  UIADD3.64 UR4, UPT, UPT, UR56, 0x2, URZ ;  /* 0x0000000238047897 */ /* 0x000fe4000fffe0ff */
[----:B------:R-:W-:-:S02]  /*1dd0*/  UIADD3.64 UR38, UPT, UPT, UR28, 0x100, URZ ;  /* 0x000001001c267897 */ /* 0x000fc4000fffe0ff */
[----:B------:R-:W-:Y:S02]  /*1de0*/  UIADD3.64 UR36, UPT, UPT, UR56, 0x4, URZ ;  /* 0x0000000438247897 */ /* 0x000fe4000fffe0ff */
[----:B------:R-:W-:Y:S02]  /*1df0*/  UIADD3.64 UR42, UPT, UPT, UR28, 0x180, URZ ;  /* 0x000001801c2a7897 */ /* 0x000fe4000fffe0ff */
[----:B------:R-:W-:Y:S02]  /*1e00*/  UIADD3.64 UR40, UPT, UPT, UR56, 0x1fe, URZ ;  /* 0x000001fe38287897 */ /* 0x000fe4000fffe0ff */
[----:B------:R-:W-:Y:S02]  /*1e10*/  UIADD3.64 UR46, UPT, UPT, UR28, 0x200, URZ ;  /* 0x000002001c2e7897 */ /* 0x000fe4000fffe0ff */
[----:B------:R-:W-:Y:S02]  /*1e20*/  UIADD3.64 UR44, UPT, UPT, UR56, 0x200, URZ ;  /* 0x00000200382c7897 */ /* 0x000fe4000fffe0ff */
[----:B------:R-:W-:-:S02]  /*1e30*/  UIADD3.64 UR50, UPT, UPT, UR28, 0x280, URZ ;  /* 0x000002801c327897 */ /* 0x000fc4000fffe0ff */
[----:B------:R-:W-:Y:S01]  /*1e40*/  UIADD3.64 UR48, UPT, UPT, UR56, 0x202, URZ ;  /* 0x0000020238307897 */ /* 0x000fe2000fffe0ff */
[----:B------:R-:W-:Y:S01]  /*1e50*/  UMOV UR20, 0x0 ;  /* 0x0000000000147882 */ /* 0x000fe20000000000 */
[----:B------:R-:W-:Y:S01]  /*1e60*/  UMOV UR21, 0x4210010 ;  /* 0x0421001000157882 */ /* 0x000fe20000000000 */
[----:B------:R-:W-:Y:S01]  /*1e70*/  UIADD3.64 UR54, UPT, UPT, UR28, 0x300, URZ ;  /* 0x000003001c367897 */ /* 0x000fe2000fffe0ff */
[----:B------:R-:W-:Y:S01]  /*1e80*/  UMOV UR17, 0x40004040 ;  /* 0x4000404000117882 */ /* 0x000fe20000000000 */
[----:B------:R-:W-:Y:S01]  /*1e90*/  UIADD3.64 UR52, UPT, UPT, UR56, 0x204, URZ ;  /* 0x0000020438347897 */ /* 0x000fe2000fffe0ff */
[----:B------:R-:W-:Y:S01]  /*1ea0*/  UMOV UR19, 0x40004040 ;  /* 0x4000404000137882 */ /* 0x000fe20000000000 */
[----:B------:R-:W-:Y:S01]  /*1eb0*/  UMOV UR22, 0x0 ;  /* 0x0000000000167882 */ /* 0x000fe20000000000 */
[----:B------:R-:W-:Y:S01]  /*1ec0*/  UMOV UR23, 0x4210010 ;  /* 0x0421001000177882 */ /* 0x000fe20000000000 */
[----:B------:R-:W-:Y:S01]  /*1ed0*/  UMOV UR24, 0x0 ;  /* 0x0000000000187882 */ /* 0x000fe20000000000 */
[----:B------:R-:W-:Y:S01]  /*1ee0*/  UMOV UR25, 0x4210010 ;  /* 0x0421001000197882 */ /* 0x000fe20000000000 */
[----:B------:R2:W-:Y:S01]  /*1ef0*/  UTCHMMA gdesc[UR16], gdesc[UR18], tmem[UR8], tmem[UR20], idesc[UR21], !UPT ;  /* 0x00ff1412100075ea */ /* 0x0005e2000f800008 */
[----:B------:R-:W-:Y:S01]  /*1f00*/  UMOV UR30, 0x0 ;  /* 0x00000000001e7882 */ /* 0x000fe20000000000 */
[----:B------:R-:W-:Y:S01]  /*1f10*/  UMOV UR31, 0x4210010 ;  /* 0x04210010001f7882 */ /* 0x000fe20000000000 */
[----:B------:R2:W-:Y:S01]  /*1f20*/  UTCHMMA gdesc[UR56], gdesc[UR28], tmem[UR8], tmem[UR22], idesc[UR23], UPT ;  /* 0x00ff161c380075ea */ /* 0x0005e2000b800008 */
        /* <DEDUP_REMOVED lines=12> */
[----:B------:R2:W-:Y:S01]  /*1ff0*/  UTCHMMA gdesc[UR48], gdesc[UR50], tmem[UR8], tmem[UR62], idesc[UR63], UPT ;  /* 0x00ff3e32300075ea */ /* 0x0005e2000b800008 */
[----:B------:R2:W-:Y:S01]  /*2000*/  UTCHMMA gdesc[UR52], gdesc[UR54], tmem[UR8], tmem[UR64], idesc[UR65], UPT ;  /* 0x00ff4036340075ea */ /* 0x0005e2000b800008 */
[----:B------:R-:W-:Y:S01]  /*2010*/  NOP ;  /* 0x0000000000007918 */ /* 0x000fe20000000000 */
.L_x_61:
[----:B------:R-:W-:Y:S01]  /*2020*/  ELECT P0, URZ, PT ;  /* 0x0000000000ff782f */ /* 0x000fe20003800000 */
[----:B--2---:R-:W-:Y:S01]  /*2030*/  UMOV UR4, UR14 ;  /* 0x0000000e00047c82 */ /* 0x004fe20008000000 */
[----:B------:R-:W-:Y:S02]  /*2040*/  UMOV UR5, URZ ;  /* 0x000000ff00057c82 */ /* 0x000fe40008000000 */
[----:B------:R-:W-:-:S13]  /*2050*/  ISETP.LT.U32.AND P0, PT, R68, 0x20, P0 ;  /* 0x000000204400780c */ /* 0x000fda0000701070 */
[----:B------:R-:W-:Y:S01]  /*2060*/  VOTEU.ANY UP0, P0 ;  /* 0x0000000000ff7886 */ /* 0x000fe20000000100 */
[----:B------:R-:W-:Y:S01]  /*2070*/  VOTEU.ANY UP1, P0 ;  /* 0x0000000000ff7886 */ /* 0x000fe20000020100 */
[----:B------:R-:W-:-:S03]  /*2080*/  ISETP.GE.U32.AND P0, PT, R12, 0x81, PT ;  /* 0x000000810c00780c */ /* 0x000fc60003f06070 */
[----:B------:R-:W-:Y:S02]  /*2090*/  @UP0 UMOV UR4, UR4 ;  /* 0x0000000400040c82 */ /* 0x000fe40008000000 */
[----:B------:R2:W-:Y:S01]  /*20a0*/  @UP1 UTCBAR [UR4], URZ ;  /* 0x000000ff040013e9 */ /* 0x0005e200080000ff */
[----:B------:R-:W-:Y:S06]  /*20b0*/  BAR.SYNC.DEFER_BLOCKING 0x0 ;  /* 0x0000000000007b1d */ /* 0x000fec0000010000 */
[----:B------:R-:W3:Y:S02]  /*20c0*/  SYNCS.PHASECHK.TRANS64.TRYWAIT P1, [UR9+0x30020], RZ ;  /* 0x030020ffff0075a7 */ /* 0x000ee40008021109 */
[----:B--23--:R-:W-:Y:S05]  /*20d0*/  @!P1 BRA `(.L_x_62) ;  /* 0x0000001000309947 */ /* 0x00cfea0003800000 */
.L_x_79:
[----:B------:R-:W-:Y:S01]  /*20e0*/  IMAD.MOV.U32 R2, RZ, RZ, RZ ;  /* 0x000000ffff027224 */ /* 0x000fe200078e00ff */
[----:B------:R-:W-:Y:S06]  /*20f0*/  @!P0 BRA `(.L_x_59) ;  /* 0x0000000400d88947 */ /* 0x000fec0003800000 */
[----:B------:R-:W2:Y:S01]  /*2100*/  LDCU UR21, c[0x0][0x3a0] ;  /* 0x00007400ff1577ac */ /* 0x000ea20008000800 */
[----:B------:R-:W-:Y:S01]  /*2110*/  UMOV UR20, 0x1 ;  /* 0x0000000100147882 */ /* 0x000fe20000000000 */
[----:B------:R-:W-:-:S05]  /*2120*/  UMOV UR31, 0x80 ;  /* 0x00000080001f7882 */ /* 0x000fca0000000000 */
.L_x_66:
[----:B------:R-:W-:Y:S01]  /*2130*/  BAR.SYNC.DEFER_BLOCKING 0x0 ;  /* 0x0000000000007b1d */ /* 0x000fe20000010000 */
[----:B------:R-:W-:Y:S01]  /*2140*/  ULEA UR44, UR20, UR9, 0x3 ;  /* 0x00000009142c7291 */ /* 0x000fe2000f8e18ff */
[----:B-----5:R-:W-:Y:S01]  /*2150*/  @!P3 IMAD.MOV.U32 R3, RZ, RZ, 0xc000 ;  /* 0x0000c000ff03b424 */ /* 0x020fe200078e00ff */
[----:B------:R-:W-:Y:S01]  /*2160*/  ELECT P1, URZ, PT ;  /* 0x0000000000ff782f */ /* 0x000fe20003820000 */
[----:B------:R-:W-:-:S03]  /*2170*/  ULEA UR4, UR20, UR9, 0xe ;  /* 0x0000000914047291 */ /* 0x000fc6000f8e70ff */
[----:B------:R-:W-:Y:S01]  /*2180*/  ISETP.LT.U32.AND P1, PT, R68, 0x40, P1 ;  /* 0x000000404400780c */ /* 0x000fe20000f21070 */
[----:B------:R-:W-:Y:S02]  /*2190*/  ULOP3.LUT UR30, UR12, 0x1, URZ, 0xc0, !UPT ;  /* 0x000000010c1e7892 */ /* 0x000fe4000f8ec0ff */
[----:B------:R-:W-:Y:S02]  /*21a0*/  UIADD3 UR4, UPT, UPT, UR4, 0x20000, URZ ;  /* 0x0002000004047890 */ /* 0x000fe4000fffe0ff */
[----:B------:R-:W-:Y:S02]  /*21b0*/  ULEA UR26, UR30, UR31, 0x6 ;  /* 0x0000001f1e1a7291 */ /* 0x000fe4000f8e30ff */
[----:B------:R-:W-:Y:S01]  /*21c0*/  ULEA UR24, UR30, UR4, 0xd ;  /* 0x000000041e187291 */ /* 0x000fe2000f8e68ff */
[----:B------:R-:W-:Y:S01]  /*21d0*/  ELECT P0, URZ, PT ;  /* 0x0000000000ff782f */ /* 0x000fe20003800000 */
[----:B------:R-:W-:-:S04]  /*21e0*/  ULEA UR5, UR20, UR9, 0xf ;  /* 0x0000000914057291 */ /* 0x000fc8000f8e78ff */
[----:B------:R-:W-:Y:S01]  /*21f0*/  VOTEU.ANY UP0, P1 ;  /* 0x0000000000ff7886 */ /* 0x000fe20000800100 */
[----:B------:R-:W-:Y:S01]  /*2200*/  ISETP.LT.U32.AND P0, PT, R68, 0x40, P0 ;  /* 0x000000404400780c */ /* 0x000fe20000701070 */
[----:B------:R-:W-:Y:S01]  /*2210*/  ULEA UR28, UR30, UR5, 0xe ;  /* 0x000000051e1c7291 */ /* 0x000fe2000f8e70ff */
[----:B------:R3:W-:Y:S02]  /*2220*/  @!P3 SYNCS.ARRIVE.TRANS64 RZ, [UR44+0x30000], R3 ;  /* 0x03000003ffffb9a7 */ /* 0x0007e4000800002c */
[----:B------:R-:W-:Y:S01]  /*2230*/  @UP0 UIADD3 UR25, UPT, UPT, UR44, 0x30000, URZ ;  /* 0x000300002c190890 */ /* 0x000fe2000fffe0ff */
[----:B------:R-:W-:Y:S01]  /*2240*/  VOTEU.ANY UP0, P1 ;  /* 0x0000000000ff7886 */ /* 0x000fe20000800100 */
[----:B------:R-:W-:Y:S01]  /*2250*/  BAR.SYNC.DEFER_BLOCKING 0x0 ;  /* 0x0000000000007b1d */ /* 0x000fe20000010000 */
[----:B------:R-:W-:Y:S01]  /*2260*/  ULEA UR30, UR30, UR13, 0x6 ;  /* 0x0000000d1e1e7291 */ /* 0x000fe2000f8e30ff */
[----:B---3--:R-:W-:-:S05]  /*2270*/  IMAD.U32 R3, R2, -0x80000000, RZ ;  /* 0x8000000002037824 */ /* 0x008fca00078e00ff */
[----:B------:R-:W-:-:S05]  /*2280*/  VOTEU.ANY UP1, P0 ;  /* 0x0000000000ff7886 */ /* 0x000fca0000020100 */
[----:B------:R-:W-:Y:S01]  /*2290*/  @UP1 UIADD3 UR29, UPT, UPT, UR44, 0x30000, URZ ;  /* 0x000300002c1d1890 */ /* 0x000fe2000fffe0ff */
[----:B------:R-:W-:Y:S01]  /*22a0*/  VOTEU.ANY UP1, P0 ;  /* 0x0000000000ff7886 */ /* 0x000fe20000020100 */
[----:B------:R3:W-:Y:S01]  /*22b0*/  @UP0 UTMALDG.2D [UR24], [UR6] ;  /* 0x00000018060005b4 */ /* 0x0007e20008008000 */
[----:B------:R-:W-:Y:S01]  /*22c0*/  UISETP.NE.U32.AND UP0, UPT, UR12, URZ, UPT ;  /* 0x000000ff0c00728c */ /* 0x000fe2000bf05070 */
[----:B------:R4:W-:Y:S06]  /*22d0*/  MEMBAR.ALL.CTA ;  /* 0x0000000000007992 */ /* 0x0009ec0000008000 */
[----:B----4-:R-:W4:Y:S02]  /*22e0*/  FENCE.VIEW.ASYNC.S ;  /* 0x00000000000073c6 */ /* 0x010f240000000000 */
[----:B----4-:R-:W-:Y:S06]  /*22f0*/  BAR.SYNC.DEFER_BLOCKING 0x0 ;  /* 0x0000000000007b1d */ /* 0x010fec0000010000 */
[----:B------:R3:W-:Y:S02]  /*2300*/  @UP1 UTMALDG.2D [UR28], [UR34] ;  /* 0x0000001c220015b4 */ /* 0x0007e40008008000 */
[----:B------:R-:W-:Y:S06]  /*2310*/  BAR.SYNC.DEFER_BLOCKING 0x0 ;  /* 0x0000000000007b1d */ /* 0x000fec0000010000 */
[----:B------:R-:W4:Y:S02]  /*2320*/  SYNCS.PHASECHK.TRANS64.TRYWAIT P0, [UR44+0x30000], R3 ;  /* 0x03000003ff0075a7 */ /* 0x000f24000800112c */
[----:B---34-:R-:W-:Y:S05]  /*2330*/  @!P0 BRA `(.L_x_63) ;  /* 0x0000000c00a48947 */ /* 0x018fea0003800000 */
.L_x_80:
[----:B------:R-:W-:Y:S05]  /*2340*/  BRA.U UP0, `(.L_x_64) ;  /* 0x0000000100f87547 */ /* 0x000fea000b800000 */
[----:B------:R-:W-:Y:S02]  /*2350*/  USHF.R.U32.HI UR18, URZ, 0x4, UR4 ;  /* 0x00000004ff127899 */ /* 0x000fe40008011604 */
[----:B------:R-:W-:Y:S02]  /*2360*/  USHF.R.U32.HI UR19, URZ, 0x4, UR5 ;  /* 0x00000004ff137899 */ /* 0x000fe40008011605 */
[----:B------:R-:W-:Y:S02]  /*2370*/  USGXT.U32 UR18, UR18, 0xe ;  /* 0x0000000e1212789a */ /* 0x000fe40008000000 */
[----:B------:R-:W-:Y:S02]  /*2380*/  USGXT.U32 UR19, UR19, 0xe ;  /* 0x0000000e1313789a */ /* 0x000fe40008000000 */
[----:B------:R-:W-:Y:S02]  /*2390*/  UIADD3 UR24, UP0, UPT, UR18, 0x2, URZ ;  /* 0x0000000212187890 */ /* 0x000fe4000ff1e0ff */
[----:B------:R-:W-:Y:S01]  /*23a0*/  UIADD3 UR22, UP1, UPT, UR19, 0x4000080, URZ ;  /* 0x0400008013167890 */ /* 0x000fe2000ff3e0ff */
[----:B------:R-:W-:Y:S01]  /*23b0*/  UMOV UR4, URZ ;  /* 0x000000ff00047c82 */ /* 0x000fe20008000000 */
[----:B------:R-:W-:Y:S01]  /*23c0*/  UMOV UR5, URZ ;  /* 0x000000ff00057c82 */ /* 0x000fe20008000000 */
[----:B------:R-:W-:-:S02]  /*23d0*/  UIADD3.X UR25, UPT, UPT, UR4, 0x40004040, URZ, UP0, !UPT ;  /* 0x4000404004197890 */ /* 0x000fc400087fe4ff */
[----:B------:R-:W-:Y:S02]  /*23e0*/  UIADD3 UR50, UP3, UPT, UR24, 0x2, URZ ;  /* 0x0000000218327890 */ /* 0x000fe4000ff7e0ff */
[----:B------:R-:W-:Y:S02]  /*23f0*/  UIADD3.X UR23, UPT, UPT, UR5, 0x40004040, URZ, UP1, !UPT ;  /* 0x4000404005177890 */ /* 0x000fe40008ffe4ff */
[----:B------:R-:W-:Y:S02]  /*2400*/  UIADD3 UR52, UP2, UPT, UR22, 0x80, URZ ;  /* 0x0000008016347890 */ /* 0x000fe4000ff5e0ff */
[----:B------:R-:W-:Y:S02]  /*2410*/  UIADD3 UR54, UP6, UPT, UR24, 0x4, URZ ;  /* 0x0000000418367890 */ /* 0x000fe4000ffde0ff */
[----:B------:R-:W-:Y:S02]  /*2420*/  UIADD3 UR56, UP5, UPT, UR22, 0x100, URZ ;  /* 0x0000010016387890 */ /* 0x000fe4000ffbe0ff */
[----:B------:R-:W-:-:S02]  /*2430*/  UIADD3 UR58, UP1, UPT, UR24, 0x1fe, URZ ;  /* 0x000001fe183a7890 */ /* 0x000fc4000ff3e0ff */
[----:B------:R-:W-:Y:S02]  /*2440*/  ULOP3.LUT UR4, UR19, 0x4000000, URZ, 0xfc, !UPT ;  /* 0x0400000013047892 */ /* 0x000fe4000f8efcff */
[----:B------:R-:W-:Y:S02]  /*2450*/  UIADD3 UR60, UP0, UPT, UR22, 0x180, URZ ;  /* 0x00000180163c7890 */ /* 0x000fe4000ff1e0ff */
[----:B------:R-:W-:Y:S02]  /*2460*/  UIADD3.X UR51, UPT, UPT, UR25, URZ, URZ, UP3, !UPT ;  /* 0x000000ff19337290 */ /* 0x000fe40009ffe4ff */
[----:B------:R-:W-:Y:S02]  /*2470*/  UIADD3 UR62, UP4, UPT, UR24, 0x200, URZ ;  /* 0x00000200183e7890 */ /* 0x000fe4000ff9e0ff */
[----:B------:R-:W-:Y:S02]  /*2480*/  UIADD3 UR64, UP3, UPT, UR22, 0x200, URZ ;  /* 0x0000020016407890 */ /* 0x000fe4000ff7e0ff */
[----:B------:R-:W-:-:S02]  /*2490*/  UIADD3.X UR53, UPT, UPT, UR23, URZ, URZ, UP2, !UPT ;  /* 0x000000ff17357290 */ /* 0x000fc400097fe4ff */
[----:B------:R-:W-:Y:S02]  /*24a0*/  UIADD3.X UR55, UPT, UPT, UR25, URZ, URZ, UP6, !UPT ;  /* 0x000000ff19377290 */ /* 0x000fe4000b7fe4ff */
[----:B------:R-:W-:Y:S02]  /*24b0*/  UIADD3 UR66, UP2, UPT, UR24, 0x202, URZ ;  /* 0x0000020218427890 */ /* 0x000fe4000ff5e0ff */
[----:B------:R-:W-:Y:S02]  /*24c0*/  UIADD3 UR68, UP6, UPT, UR22, 0x280, URZ ;  /* 0x0000028016447890 */ /* 0x000fe4000ffde0ff */
[----:B------:R-:W-:Y:S02]  /*24d0*/  UIADD3.X UR57, UPT, UPT, UR23, URZ, URZ, UP5, !UPT ;  /* 0x000000ff17397290 */ /* 0x000fe4000affe4ff */
[----:B------:R-:W-:Y:S02]  /*24e0*/  UIADD3.X UR59, UPT, UPT, UR25, URZ, URZ, UP1, !UPT ;  /* 0x000000ff193b7290 */ /* 0x000fe40008ffe4ff */
[----:B------:R-:W-:-:S02]  /*24f0*/  UIADD3 UR28, UP5, UPT, UR24, 0x204, URZ ;  /* 0x00000204181c7890 */ /* 0x000fc4000ffbe0ff */
[----:B------:R-:W-:Y:S02]  /*2500*/  UIADD3 UR32, UP1, UPT, UR22, 0x300, URZ ;  /* 0x0000030016207890 */ /* 0x000fe4000ff3e0ff */
[----:B------:R-:W-:Y:S02]  /*2510*/  UIADD3.X UR61, UPT, UPT, UR23, URZ, URZ, UP0, !UPT ;  /* 0x000000ff173d7290 */ /* 0x000fe400087fe4ff */
[----:B------:R-:W-:Y:S02]  /*2520*/  UIADD3.X UR63, UPT, UPT, UR25, URZ, URZ, UP4, !UPT ;  /* 0x000000ff193f7290 */ /* 0x000fe4000a7fe4ff */
[----:B------:R-:W-:Y:S02]  /*2530*/  UIADD3.X UR65, UPT, UPT, UR23, URZ, URZ, UP3, !UPT ;  /* 0x000000ff17417290 */ /* 0x000fe40009ffe4ff */
[----:B------:R-:W-:Y:S02]  /*2540*/  UIADD3.X UR67, UPT, UPT, UR25, URZ, URZ, UP2, !UPT ;  /* 0x000000ff19437290 */ /* 0x000fe400097fe4ff */
[----:B------:R-:W-:Y:S01]  /*2550*/  UIADD3.X UR69, UPT, UPT, UR23, URZ, URZ, UP6, !UPT ;  /* 0x000000ff17457290 */ /* 0x000fe2000b7fe4ff */
[----:B------:R-:W-:Y:S01]  /*2560*/  UMOV UR16, 0x0 ;  /* 0x0000000000107882 */ /* 0x000fe20000000000 */
[----:B------:R-:W-:Y:S01]  /*2570*/  UMOV UR17, 0x4210010 ;  /* 0x0421001000117882 */ /* 0x000fe20000000000 */
[----:B------:R-:W-:Y:S01]  /*2580*/  UMOV UR19, 0x40004040 ;  /* 0x4000404000137882 */ /* 0x000fe20000000000 */
[----:B------:R-:W-:Y:S01]  /*2590*/  UMOV UR5, 0x40004040 ;  /* 0x4000404000057882 */ /* 0x000fe20000000000 */
[----:B------:R-:W-:Y:S01]  /*25a0*/  UIADD3.X UR29, UPT, UPT, UR25, URZ, URZ, UP5, !UPT ;  /* 0x000000ff191d7290 */ /* 0x000fe2000affe4ff */
[----:B------:R3:W-:Y:S01]  /*25b0*/  UTCHMMA gdesc[UR18], gdesc[UR4], tmem[UR8], tmem[UR16], idesc[UR17], UPT ;  /* 0x00ff1004120075ea */ /* 0x0007e2000b800008 */
[----:B------:R-:W-:Y:S01]  /*25c0*/  UIADD3.X UR33, UPT, UPT, UR23, URZ, URZ, UP1, !UPT ;  /* 0x000000ff17217290 */ /* 0x000fe20008ffe4ff */
[----:B------:R-:W-:Y:S01]  /*25d0*/  UMOV UR14, 0x0 ;  /* 0x00000000000e7882 */ /* 0x000fe20000000000 */
[----:B------:R-:W-:Y:S01]  /*25e0*/  UMOV UR15, 0x4210010 ;  /* 0x04210010000f7882 */ /* 0x000fe20000000000 */
[----:B------:R-:W-:Y:S01]  /*25f0*/  UMOV UR42, 0x0 ;  /* 0x00000000002a7882 */ /* 0x000fe20000000000 */
[----:B------:R-:W-:Y:S01]  /*2600*/  UMOV UR43, 0x4210010 ;  /* 0x04210010002b7882 */ /* 0x000fe20000000000 */
        /* <DEDUP_REMOVED lines=18> */
.L_x_64:
[----:B------:R-:W-:Y:S01]  /*2730*/  ELECT P0, URZ, PT ;  /* 0x0000000000ff782f */ /* 0x000fe20003800000 */
[----:B---3--:R-:W-:-:S03]  /*2740*/  UIADD3 UR4, UPT, UPT, UR44, 0x30020, URZ ;  /* 0x000300202c047890 */ /* 0x008fc6000fffe0ff */
[----:B------:R-:W-:Y:S01]  /*2750*/  ISETP.LT.U32.AND P0, PT, R68, 0x20, P0 ;  /* 0x000000204400780c */ /* 0x000fe20000701070 */
[----:B------:R-:W-:-:S12]  /*2760*/  UMOV UR5, URZ ;  /* 0x000000ff00057c82 */ /* 0x000fd80008000000 */
[----:B------:R-:W-:Y:S01]  /*2770*/  VOTEU.ANY UP0, P0 ;  /* 0x0000000000ff7886 */ /* 0x000fe20000000100 */
[----:B------:R-:W-:-:S04]  /*2780*/  VOTEU.ANY UP1, P0 ;  /* 0x0000000000ff7886 */ /* 0x000fc80000020100 */
[----:B------:R-:W-:Y:S02]  /*2790*/  @UP0 UMOV UR4, UR4 ;  /* 0x0000000400040c82 */ /* 0x000fe40008000000 */
[----:B------:R3:W-:Y:S01]  /*27a0*/  @UP1 UTCBAR [UR4], URZ ;  /* 0x000000ff040013e9 */ /* 0x0007e200080000ff */
[----:B------:R-:W-:Y:S06]  /*27b0*/  BAR.SYNC.DEFER_BLOCKING 0x0 ;  /* 0x0000000000007b1d */ /* 0x000fec0000010000 */
[----:B------:R-:W4:Y:S02]  /*27c0*/  SYNCS.PHASECHK.TRANS64.TRYWAIT P0, [UR44+0x30020], R3 ;  /* 0x03002003ff0075a7 */ /* 0x000f24000800112c */
[----:B---34-:R-:W-:Y:S05]  /*27d0*/  @!P0 BRA `(.L_x_65) ;  /* 0x0000000800888947 */ /* 0x018fea0003800000 */
.L_x_81:
[----:B------:R-:W-:Y:S02]  /*27e0*/  UIADD3 UR20, UPT, UPT, UR20, 0x1, URZ ;  /* 0x0000000114147890 */ /* 0x000fe4000fffe0ff */
[----:B------:R-:W-:Y:S02]  /*27f0*/  UIADD3 UR31, UPT, UPT, UR31, 0x80, URZ ;  /* 0x000000801f1f7890 */ /* 0x000fe4000fffe0ff */
[----:B------:R-:W-:-:S04]  /*2800*/  UISETP.NE.U32.AND UP0, UPT, UR20, 0x4, UPT ;  /* 0x000000041400788c */ /* 0x000fc8000bf05070 */
[----:B------:R-:W-:Y:S02]  /*2810*/  USEL UR20, UR20, URZ, UP0 ;  /* 0x000000ff14147287 */ /* 0x000fe40008000000 */
[----:B------:R-:W-:Y:S02]  /*2820*/  USEL UR4, URZ, 0x1, UP0 ;  /* 0x00000001ff047887 */ /* 0x000fe40008000000 */
[----:B--2---:R-:W-:-:S04]  /*2830*/  UISETP.GE.AND UP0, UPT, UR31, UR21, UPT ;  /* 0x000000151f00728c */ /* 0x004fc8000bf06270 */
[----:B------:R-:W-:-:S05]  /*2840*/  LOP3.LUT R2, R2, UR4, RZ, 0x3c, !PT ;  /* 0x0000000402027c12 */ /* 0x000fca000f8e3cff */
[----:B------:R-:W-:Y:S05]  /*2850*/  BRA.U !UP0, `(.L_x_66) ;  /* 0xfffffff908347547 */ /* 0x000fea000b83ffff */
.L_x_59:
[----:B---34-:R-:W-:Y:S06]  /*2860*/  BAR.SYNC.DEFER_BLOCKING 0x0 ;  /* 0x0000000000007b1d */ /* 0x018fec0000010000 */
[----:B------:R-:W-:Y:S04]  /*2870*/  BSSY.RECONVERGENT B4, `(.L_x_67) ;  /* 0x0000004000047945 */ /* 0x000fe80003800200 */
[----:B------:R-:W-:Y:S05]  /*2880*/  @P3 BRA `(.L_x_68) ;  /* 0x0000000000083947 */ /* 0x000fea0003800000 */
[----:B------:R-:W2:Y:S02]  /*2890*/  SYNCS.CCTL.IV [UR9+0x30000] ;  /* 0x03000000ff0079b1 */ /* 0x000ea40008000009 */
[----:B--2---:R-:W2:Y:S02]  /*28a0*/  SYNCS.CCTL.IV [UR9+0x30020] ;  /* 0x03002000ff0079b1 */ /* 0x004ea40008000009 */
.L_x_68:
[----:B------:R-:W-:Y:S05]  /*28b0*/  BSYNC.RECONVERGENT B4 ;  /* 0x0000000000047941 */ /* 0x000fea0003800200 */
.L_x_67:
[----:B--2---:R-:W-:Y:S06]  /*28c0*/  BAR.SYNC.DEFER_BLOCKING 0x0 ;  /* 0x0000000000007b1d */ /* 0x004fec0000010000 */
[----:B------:R-:W-:Y:S04]  /*28d0*/  BSSY.RECONVERGENT B4, `(.L_x_69) ;  /* 0x0000004000047945 */ /* 0x000fe80003800200 */
[----:B------:R-:W-:Y:S05]  /*28e0*/  @P3 BRA `(.L_x_70) ;  /* 0x0000000000083947 */ /* 0x000fea0003800000 */
[----:B------:R-:W2:Y:S02]  /*28f0*/  SYNCS.CCTL.IV [UR9+0x30008] ;  /* 0x03000800ff0079b1 */ /* 0x000ea40008000009 */
[----:B--2---:R-:W2:Y:S02]  /*2900*/  SYNCS.CCTL.IV [UR9+0x30028] ;  /* 0x03002800ff0079b1 */ /* 0x004ea40008000009 */
.L_x_70:
[----:B------:R-:W-:Y:S05]  /*2910*/  BSYNC.RECONVERGENT B4 ;  /* 0x0000000000047941 */ /* 0x000fea0003800200 */
.L_x_69:
[----:B--2---:R-:W-:Y:S06]  /*2920*/  BAR.SYNC.DEFER_BLOCKING 0x0 ;  /* 0x0000000000007b1d */ /* 0x004fec0000010000 */
[----:B------:R-:W-:Y:S04]  /*2930*/  BSSY.RECONVERGENT B4, `(.L_x_71) ;  /* 0x0000004000047945 */ /* 0x000fe80003800200 */
[----:B------:R-:W-:Y:S05]  /*2940*/  @P3 BRA `(.L_x_72) ;  /* 0x0000000000083947 */ /* 0x000fea0003800000 */
[----:B------:R-:W2:Y:S02]  /*2950*/  SYNCS.CCTL.IV [UR9+0x30010] ;  /* 0x03001000ff0079b1 */ /* 0x000ea40008000009 */
[----:B--2---:R-:W2:Y:S02]  /*2960*/  SYNCS.CCTL.IV [UR9+0x30030] ;  /* 0x03003000ff0079b1 */ /* 0x004ea40008000009 */
.L_x_72:
[----:B------:R-:W-:Y:S05]  /*2970*/  BSYNC.RECONVERGENT B4 ;  /* 0x0000000000047941 */ /* 0x000fea0003800200 */
.L_x_71:
[----:B--2---:R-:W-:Y:S06]  /*2980*/  BAR.SYNC.DEFER_BLOCKING 0x0 ;  /* 0x0000000000007b1d */ /* 0x004fec0000010000 */
[----:B------:R-:W-:Y:S04]  /*2990*/  BSSY.RECONVERGENT B4, `(.L_x_73) ;  /* 0x0000004000047945 */ /* 0x000fe80003800200 */
[----:B------:R-:W-:Y:S05]  /*29a0*/  @P3 BRA `(.L_x_74) ;  /* 0x0000000000083947 */ /* 0x000fea0003800000 */
[----:B------:R-:W2:Y:S02]  /*29b0*/  SYNCS.CCTL.IV [UR9+0x30018] ;  /* 0x03001800ff0079b1 */ /* 0x000ea40008000009 */
[----:B--2---:R-:W2:Y:S02]  /*29c0*/  SYNCS.CCTL.IV [UR9+0x30038] ;  /* 0x03003800ff0079b1 */ /* 0x004ea40008000009 */
.L_x_74:
[----:B------:R-:W-:Y:S05]  /*29d0*/  BSYNC.RECONVERGENT B4 ;  /* 0x0000000000047941 */ /* 0x000fea0003800200 */
.L_x_73:
[----:B------:R-:W-:Y:S01]  /*29e0*/  USHF.L.U32 UR4, UR12, 0x15, URZ ;  /* 0x000000150c047899 */ /* 0x000fe200080006ff */
[C---:B------:R-:W-:Y:S01]  /*29f0*/  IMAD.SHL.U32 R4, R0.reuse, 0x80, RZ ;  /* 0x0000008000047824 */ /* 0x040fe200078e00ff */
[----:B------:R-:W-:Y:S01]  /*2a00*/  ELECT P0, URZ, PT ;  /* 0x0000000000ff782f */ /* 0x000fe20003800000 */
[C---:B------:R-:W-:Y:S01]  /*2a10*/  IMAD.SHL.U32 R2, R0.reuse, 0x40, RZ ;  /* 0x0000004000027824 */ /* 0x040fe200078e00ff */
[----:B------:R-:W-:Y:S01]  /*2a20*/  ULOP3.LUT UR4, UR4, 0x600000, URZ, 0xc0, !UPT ;  /* 0x0060000004047892 */ /* 0x000fe2000f8ec0ff */
[----:B-----5:R-:W-:Y:S01]  /*2a30*/  IMAD.SHL.U32 R3, R0, 0x10, RZ ;  /* 0x0000001000037824 */ /* 0x020fe200078e00ff */
[----:B------:R-:W-:Y:S01]  /*2a40*/  LOP3.LUT R5, R4, 0x780, RZ, 0xc0, !PT ;  /* 0x0000078004057812 */ /* 0x000fe200078ec0ff */
[----:B------:R-:W-:Y:S01]  /*2a50*/  IMAD.SHL.U32 R0, R0, 0x200, RZ ;  /* 0x0000020000007824 */ /* 0x000fe200078e00ff */
[----:B------:R-:W-:Y:S01]  /*2a60*/  LOP3.LUT R2, R2, 0x1800, RZ, 0xc0, !PT ;  /* 0x0000180002027812 */ /* 0x000fe200078ec0ff */
[----:B------:R-:W-:Y:S01]  /*2a70*/  UIADD3 UR4, UPT, UPT, UR8, UR4, URZ ;  /* 0x0000000408047290 */ /* 0x000fe2000fffe0ff */
[----:B------:R-:W-:Y:S01]  /*2a80*/  ISETP.LT.U32.AND P0, PT, R68, 0x40, P0 ;  /* 0x000000404400780c */ /* 0x000fe20000701070 */
[----:B------:R-:W-:Y:S01]  /*2a90*/  ULOP3.LUT UR12, UR12, 0x1, URZ, 0xc0, !UPT ;  /* 0x000000010c0c7892 */ /* 0x000fe2000f8ec0ff */
[----:B------:R-:W-:Y:S01]  /*2aa0*/  LOP3.LUT R5, R5, 0x2000, R0, 0xf8, !PT ;  /* 0x0000200005057812 */ /* 0x000fe200078ef800 */
[----:B------:R-:W-:Y:S01]  /*2ab0*/  UMOV UR6, UR27 ;  /* 0x0000001b00067c82 */ /* 0x000fe20008000000 */
[----:B------:R-:W-:Y:S01]  /*2ac0*/  LOP3.LUT R2, R2, 0x70, R3, 0xf8, !PT ;  /* 0x0000007002027812 */ /* 0x000fe200078ef803 */
[----:B------:R-:W-:-:S03]  /*2ad0*/  ULEA UR5, UR12, UR13, 0x6 ;  /* 0x0000000d0c057291 */ /* 0x000fc6000f8e30ff */
[----:B------:R-:W-:Y:S02]  /*2ae0*/  LOP3.LUT R0, R5, R2, RZ, 0xfc, !PT ;  /* 0x0000000205007212 */ /* 0x000fe400078efcff */
[----:B------:R-:W-:Y:S01]  /*2af0*/  LDTM.16dp32bit_t0_t15.x64 R4, tmem[UR4] ;  /* 0x00000004000479ee */ /* 0x000fe20008b00000 */
[----:B------:R-:W3:Y:S01]  /*2b00*/  LDTM.16dp32bit_t16_t31.x64 R4, tmem[UR4+0x40] ;  /* 0x00004004000479ee */ /* 0x000ee20008b20000 */
[----:B------:R-:W-:Y:S01]  /*2b10*/  NOP ;  /* 0x0000000000007918 */ /* 0x000fe20000000000 */
[C---:B------:R-:W-:Y:S01]  /*2b20*/  LOP3.LUT R2, R0.reuse, 0x10, RZ, 0x3c, !PT ;  /* 0x0000001000027812 */ /* 0x040fe200078e3cff */
[----:B------:R-:W-:Y:S01]  /*2b30*/  ULEA UR4, UR12, UR9, 0xd ;  /* 0x000000090c047291 */ /* 0x000fe2000f8e68ff */
[----:B------:R-:W-:Y:S01]  /*2b40*/  LOP3.LUT R3, R0, 0x20, RZ, 0x3c, !PT ;  /* 0x0000002000037812 */ /* 0x000fe200078e3cff */
[----:B---3--:R-:W-:Y:S01]  /*2b50*/  VOTEU.ANY UP1, P0 ;  /* 0x0000000000ff7886 */ /* 0x008fe20000020100 */
[----:B------:R-:W-:Y:S01]  /*2b60*/  VOTEU.ANY UP0, P0 ;  /* 0x0000000000ff7886 */ /* 0x000fe20000000100 */
[----:B------:R-:W-:-:S02]  /*2b70*/  F2FP.F16.F32.PACK_AB R4, R5, R4 ;  /* 0x000000040504723e */ /* 0x000fc400000000ff */
[----:B------:R-:W-:Y:S02]  /*2b80*/  F2FP.F16.F32.PACK_AB R5, R7, R6 ;  /* 0x000000060705723e */ /* 0x000fe400000000ff */
[----:B------:R-:W-:Y:S02]  /*2b90*/  F2FP.F16.F32.PACK_AB R12, R13, R12 ;  /* 0x0000000c0d0c723e */ /* 0x000fe400000000ff */
[----:B------:R-:W-:Y:S02]  /*2ba0*/  F2FP.F16.F32.PACK_AB R6, R9, R8 ;  /* 0x000000080906723e */ /* 0x000fe400000000ff */
[----:B------:R-:W-:Y:S02]  /*2bb0*/  F2FP.F16.F32.PACK_AB R7, R11, R10 ;  /* 0x0000000a0b07723e */ /* 0x000fe400000000ff */
[----:B------:R-:W-:Y:S02]  /*2bc0*/  F2FP.F16.F32.PACK_AB R13, R15, R14 ;  /* 0x0000000e0f0d723e */ /* 0x000fe400000000ff */
[----:B------:R-:W-:Y:S01]  /*2bd0*/  F2FP.F16.F32.PACK_AB R20, R21, R20 ;  /* 0x000000141514723e */ /* 0x000fe200000000ff */
[----:B--2---:R2:W-:Y:S01]  /*2be0*/  STS.128 [R0+UR9], R4 ;  /* 0x0000000400007988 */ /* 0x0045e20008000c09 */
[----:B------:R-:W-:-:S02]  /*2bf0*/  F2FP.F16.F32.PACK_AB R14, R17, R16 ;  /* 0x00000010110e723e */ /* 0x000fc400000000ff */
[----:B------:R-:W-:Y:S02]  /*2c00*/  F2FP.F16.F32.PACK_AB R15, R19, R18 ;  /* 0x00000012130f723e */ /* 0x000fe400000000ff */
[----:B------:R-:W-:Y:S02]  /*2c10*/  F2FP.F16.F32.PACK_AB R21, R23, R22 ;  /* 0x000000161715723e */ /* 0x000fe400000000ff */
[----:B------:R-:W-:Y:S01]  /*2c20*/  F2FP.F16.F32.PACK_AB R28, R29, R28 ;  /* 0x0000001c1d1c723e */ /* 0x000fe200000000ff */
[----:B------:R2:W-:Y:S01]  /*2c30*/  STS.128 [R2+UR9], R12 ;  /* 0x0000000c02007988 */ /* 0x0005e20008000c09 */
[----:B------:R-:W-:Y:S02]  /*2c40*/  F2FP.F16.F32.PACK_AB R22, R25, R24 ;  /* 0x000000181916723e */ /* 0x000fe400000000ff */
[----:B------:R-:W-:Y:S02]  /*2c50*/  F2FP.F16.F32.PACK_AB R23, R27, R26 ;  /* 0x0000001a1b17723e */ /* 0x000fe400000000ff */
[----:B------:R-:W-:-:S02]  /*2c60*/  F2FP.F16.F32.PACK_AB R29, R31, R30 ;  /* 0x0000001e1f1d723e */ /* 0x000fc400000000ff */
[----:B------:R-:W-:Y:S01]  /*2c70*/  F2FP.F16.F32.PACK_AB R36, R37, R36 ;  /* 0x000000242524723e */ /* 0x000fe200000000ff */
[----:B------:R2:W-:Y:S01]  /*2c80*/  STS.128 [R3+UR9], R20 ;  /* 0x0000001403007988 */ /* 0x0005e20008000c09 */
[----:B------:R-:W-:Y:S02]  /*2c90*/  F2FP.F16.F32.PACK_AB R30, R33, R32 ;  /* 0x00000020211e723e */ /* 0x000fe400000000ff */
[----:B------:R-:W-:Y:S02]  /*2ca0*/  F2FP.F16.F32.PACK_AB R31, R35, R34 ;  /* 0x00000022231f723e */ /* 0x000fe400000000ff */
[----:B------:R-:W-:Y:S02]  /*2cb0*/  F2FP.F16.F32.PACK_AB R37, R39, R38 ;  /* 0x000000262725723e */ /* 0x000fe400000000ff */
[----:B------:R-:W-:Y:S02]  /*2cc0*/  F2FP.F16.F32.PACK_AB R44, R45, R44 ;  /* 0x0000002c2d2c723e */ /* 0x000fe400000000ff */
[----:B------:R-:W-:-:S02]  /*2cd0*/  LOP3.LUT R8, R0, 0x30, RZ, 0x3c, !PT ;  /* 0x0000003000087812 */ /* 0x000fc400078e3cff */
[----:B------:R-:W-:Y:S02]  /*2ce0*/  F2FP.F16.F32.PACK_AB R38, R41, R40 ;  /* 0x000000282926723e */ /* 0x000fe400000000ff */
[----:B------:R-:W-:Y:S01]  /*2cf0*/  F2FP.F16.F32.PACK_AB R39, R43, R42 ;  /* 0x0000002a2b27723e */ /* 0x000fe200000000ff */
[----:B------:R2:W-:Y:S01]  /*2d00*/  STS.128 [R8+UR9], R28 ;  /* 0x0000001c08007988 */ /* 0x0005e20008000c09 */
[----:B------:R-:W-:Y:S02]  /*2d10*/  F2FP.F16.F32.PACK_AB R45, R47, R46 ;  /* 0x0000002e2f2d723e */ /* 0x000fe400000000ff */
[----:B------:R-:W-:Y:S02]  /*2d20*/  F2FP.F16.F32.PACK_AB R52, R53, R52 ;  /* 0x000000343534723e */ /* 0x000fe400000000ff */
[----:B------:R-:W-:Y:S02]  /*2d30*/  LOP3.LUT R9, R0, 0x40, RZ, 0x3c, !PT ;  /* 0x0000004000097812 */ /* 0x000fe400078e3cff */
[----:B------:R-:W-:-:S02]  /*2d40*/  F2FP.F16.F32.PACK_AB R46, R49, R48 ;  /* 0x00000030312e723e */ /* 0x000fc400000000ff */
[----:B------:R-:W-:Y:S01]  /*2d50*/  F2FP.F16.F32.PACK_AB R47, R51, R50 ;  /* 0x00000032332f723e */ /* 0x000fe200000000ff */
[----:B------:R2:W-:Y:S01]  /*2d60*/  STS.128 [R9+UR9], R36 ;  /* 0x0000002409007988 */ /* 0x0005e20008000c09 */
[----:B------:R-:W-:Y:S02]  /*2d70*/  F2FP.F16.F32.PACK_AB R53, R55, R54 ;  /* 0x000000363735723e */ /* 0x000fe400000000ff */
[----:B------:R-:W-:Y:S02]  /*2d80*/  F2FP.F16.F32.PACK_AB R60, R61, R60 ;  /* 0x0000003c3d3c723e */ /* 0x000fe400000000ff */
[----:B------:R-:W-:Y:S02]  /*2d90*/  LOP3.LUT R10, R0, 0x50, RZ, 0x3c, !PT ;  /* 0x00000050000a7812 */ /* 0x000fe400078e3cff */
[----:B------:R-:W-:Y:S02]  /*2da0*/  F2FP.F16.F32.PACK_AB R54, R57, R56 ;  /* 0x000000383936723e */ /* 0x000fe400000000ff */
[----:B------:R-:W-:Y:S01]  /*2db0*/  F2FP.F16.F32.PACK_AB R55, R59, R58 ;  /* 0x0000003a3b37723e */ /* 0x000fe200000000ff */
[----:B------:R2:W-:Y:S01]  /*2dc0*/  STS.128 [R10+UR9], R44 ;  /* 0x0000002c0a007988 */ /* 0x0005e20008000c09 */
[----:B------:R-:W-:-:S02]  /*2dd0*/  F2FP.F16.F32.PACK_AB R61, R63, R62 ;  /* 0x0000003e3f3d723e */ /* 0x000fc400000000ff */
[C---:B------:R-:W-:Y:S02]  /*2de0*/  LOP3.LUT R11, R0.reuse, 0x60, RZ, 0x3c, !PT ;  /* 0x00000060000b7812 */ /* 0x040fe400078e3cff */
[----:B------:R-:W-:Y:S02]  /*2df0*/  F2FP.F16.F32.PACK_AB R62, R65, R64 ;  /* 0x00000040413e723e */ /* 0x000fe400000000ff */
[----:B------:R-:W-:Y:S01]  /*2e00*/  F2FP.F16.F32.PACK_AB R63, R67, R66 ;  /* 0x00000042433f723e */ /* 0x000fe200000000ff */
[----:B------:R2:W-:Y:S01]  /*2e10*/  STS.128 [R11+UR9], R52 ;  /* 0x000000340b007988 */ /* 0x0005e20008000c09 */
[----:B------:R-:W-:-:S05]  /*2e20*/  LOP3.LUT R16, R0, 0x70, RZ, 0x3c, !PT ;  /* 0x0000007000107812 */ /* 0x000fca00078e3cff */
[----:B------:R2:W-:Y:S01]  /*2e30*/  STS.128 [R16+UR9], R60 ;  /* 0x0000003c10007988 */ /* 0x0005e20008000c09 */
[----:B------:R3:W-:Y:S06]  /*2e40*/  MEMBAR.ALL.CTA ;  /* 0x0000000000007992 */ /* 0x0007ec0000008000 */
[----:B---3--:R-:W3:Y:S02]  /*2e50*/  FENCE.VIEW.ASYNC.S ;  /* 0x00000000000073c6 */ /* 0x008ee40000000000 */
[----:B---3--:R-:W-:Y:S06]  /*2e60*/  BAR.SYNC.DEFER_BLOCKING 0x0 ;  /* 0x0000000000007b1d */ /* 0x008fec0000010000 */
[----:B------:R2:W-:Y:S01]  /*2e70*/  @UP1 UTMASTG.2D [UR4], [UR10] ;  /* 0x000000040a0013b5 */ /* 0x0005e20008008000 */
[----:B------:R0:W-:Y:S01]  /*2e80*/  UTMACMDFLUSH ;  /* 0x00000000000079b7 */ /* 0x0001e20000000000 */
[----:B------:R-:W-:-:S04]  /*2e90*/  DEPBAR.LE SB0, 0x0 ;  /* 0x000080000000791a */ /* 0x000fc80000000000 */
[----:B------:R-:W-:Y:S08]  /*2ea0*/  BAR.SYNC.DEFER_BLOCKING 0x0 ;  /* 0x0000000000007b1d */ /* 0x000ff00000010000 */
[----:B------:R-:W-:Y:S06]  /*2eb0*/  BAR.SYNC.DEFER_BLOCKING 0x0 ;  /* 0x0000000000007b1d */ /* 0x000fec0000010000 */
[----:B--2---:R-:W-:Y:S05]  /*2ec0*/  @P2 BRA `(.L_x_75) ;  /* 0x0000000000a02947 */ /* 0x004fea0003800000 */
[----:B------:R-:W2:Y:S01]  /*2ed0*/  S2UR UR5, SR_CgaCtaId ;  /* 0x00000000000579c3 */ /* 0x000ea20000008800 */
[----:B------:R-:W-:Y:S01]  /*2ee0*/  NOP ;  /* 0x0000000000007918 */ /* 0x000fe20000000000 */
[----:B------:R-:W-:Y:S01]  /*2ef0*/  UMOV UR4, 0x50 ;  /* 0x0000005000047882 */ /* 0x000fe20000000000 */
[----:B------:R-:W-:Y:S02]  /*2f00*/  IMAD.U32 R0, RZ, RZ, UR8 ;  /* 0x00000008ff007e24 */ /* 0x000fe4000f8e00ff */
[----:B------:R-:W-:Y:S02]  /*2f10*/  IMAD.MOV.U32 R3, RZ, RZ, 0xf ;  /* 0x0000000fff037424 */ /* 0x000fe400078e00ff */
[----:B------:R-:W-:Y:S01]  /*2f20*/  IMAD.MOV.U32 R7, RZ, RZ, 0x1 ;  /* 0x00000001ff077424 */ /* 0x000fe200078e00ff */
[----:B------:R-:W-:-:S04]  /*2f30*/  LOP3.LUT R0, R0, 0xffff, RZ, 0xc0, !PT ;  /* 0x0000ffff00007812 */ /* 0x000fc800078ec0ff */
[----:B------:R-:W-:-:S05]  /*2f40*/  SHF.R.U32.HI R0, RZ, 0x5, R0 ;  /* 0x00000005ff007819 */ /* 0x000fca0000011600 */
[----:B------:R-:W-:Y:S01]  /*2f50*/  VIADD R2, R0, 0x10 ;  /* 0x0000001000027836 */ /* 0x000fe20000000000 */
[----:B------:R-:W-:Y:S01]  /*2f60*/  SHF.L.U32 R0, R3, R0, RZ ;  /* 0x0000000003007219 */ /* 0x000fe200000006ff */
[----:B--2---:R-:W-:-:S03]  /*2f70*/  ULEA UR6, UR5, UR4, 0x18 ;  /* 0x0000000405067291 */ /* 0x004fc6000f8ec0ff */
[----:B------:R-:W-:-:S04]  /*2f80*/  SHF.L.U32 R3, R7, R2, RZ ;  /* 0x0000000207037219 */ /* 0x000fc800000006ff */
[----:B------:R-:W-:Y:S02]  /*2f90*/  LOP3.LUT R0, R3, R0, RZ, 0xfc, !PT ;  /* 0x0000000003007212 */ /* 0x000fe400078efcff */
[----:B------:R-:W2:Y:S02]  /*2fa0*/  LDS R5, [UR6] ;  /* 0x00000006ff057984 */ /* 0x000ea40008000800 */
[C---:B------:R-:W-:Y:S02]  /*2fb0*/  LOP3.LUT R2, R0.reuse, 0xffff, RZ, 0xc0, !PT ;  /* 0x0000ffff00027812 */ /* 0x040fe400078ec0ff */
[----:B--2---:R-:W-:-:S04]  /*2fc0*/  LOP3.LUT R3, R0, 0xffff, R5, 0x80, !PT ;  /* 0x0000ffff00037812 */ /* 0x004fc800078e8005 */
[----:B------:R-:W-:-:S13]  /*2fd0*/  ISETP.NE.AND P0, PT, R3, R2, PT ;  /* 0x000000020300720c */ /* 0x000fda0003f05270 */
[----:B------:R-:W-:Y:S05]  /*2fe0*/  @P0 BRA `(.L_x_76) ;  /* 0x0000000000500947 */ /* 0x000fea0003800000 */
[----:B------:R-:W-:Y:S02]  /*2ff0*/  SHF.R.U32.HI R5, RZ, 0x10, R5 ;  /* 0x00000010ff057819 */ /* 0x000fe40000011605 */
[----:B------:R-:W-:-:S04]  /*3000*/  SHF.R.U32.HI R2, RZ, 0x10, R0 ;  /* 0x00000010ff027819 */ /* 0x000fc80000011600 */
[----:B------:R-:W-:-:S04]  /*3010*/  LOP3.LUT R5, R5, R2, RZ, 0xc0, !PT ;  /* 0x0000000205057212 */ /* 0x000fc800078ec0ff */
[----:B------:R-:W-:-:S13]  /*3020*/  ISETP.NE.AND P0, PT, R5, R2, PT ;  /* 0x000000020500720c */ /* 0x000fda0003f05270 */
[----:B------:R-:W-:Y:S05]  /*3030*/  @P0 BRA `(.L_x_77) ;  /* 0x0000000000300947 */ /* 0x000fea0003800000 */
[----:B------:R-:W-:Y:S01]  /*3040*/  R2UR UR4, R0 ;  /* 0x00000000000472ca */ /* 0x000fe200000e0000 */
[----:B------:R-:W-:Y:S01]  /*3050*/  VOTEU.ANY UR5, UPT, PT ;  /* 0x0000000000057886 */ /* 0x000fe200038e0100 */
[----:B------:R-:W2:Y:S01]  /*3060*/  S2R R0, SR_LANEID ;  /* 0x0000000000007919 */ /* 0x000ea20000000000 */
[----:B------:R-:W-:-:S10]  /*3070*/  UFLO.U32 UR5, UR5 ;  /* 0x00000005000572bd */ /* 0x000fd400080e0000 */
[----:B------:R-:W-:-:S06]  /*3080*/  ULOP3.LUT UR4, URZ, UR4, URZ, 0x33, !UPT ;  /* 0x00000004ff047292 */ /* 0x000fcc000f8e33ff */
[----:B------:R-:W-:-:S04]  /*3090*/  IMAD.U32 R2, RZ, RZ, UR4 ;  /* 0x00000004ff027e24 */ /* 0x000fc8000f8e00ff */
[----:B------:R-:W3:Y:S02]  /*30a0*/  REDUX UR7, R2 ;  /* 0x00000000020773c4 */ /* 0x000ee40000000000 */
[----:B------:R4:W-:Y:S01]  /*30b0*/  UTCATOMSWS.AND URZ, UR4 ;  /* 0x0000000400ff79e3 */ /* 0x0009e20008000000 */
[----:B--2---:R-:W-:Y:S01]  /*30c0*/  ISETP.EQ.U32.AND P0, PT, R0, UR5, PT ;  /* 0x0000000500007c0c */ /* 0x004fe2000bf02070 */
[----:B---3--:R-:W-:-:S12]  /*30d0*/  IMAD.U32 R0, RZ, RZ, UR7 ;  /* 0x00000007ff007e24 */ /* 0x008fd8000f8e00ff */
[----:B------:R4:W-:Y:S01]  /*30e0*/  @P0 ATOMS.AND RZ, [UR6], R0 ;  /* 0x00000000ffff098c */ /* 0x0009e2000a800006 */
[----:B------:R-:W-:Y:S05]  /*30f0*/  BRA `(.L_x_75) ;  /* 0x0000000000147947 */ /* 0x000fea0003800000 */
.L_x_77:
[----:B------:R-:W-:-:S07]  /*3100*/  MOV R2, 0x3120 ;  /* 0x0000312000027802 */ /* 0x000fce0000000f00 */
[----:B-1----:R-:W-:Y:S05]  /*3110*/  CALL.REL.NOINC `($__internal_0_$__cuda_sm10x_tcgen05_guardrail_trap_col_being_dealloced_not_returned_by_alloc) ;  /* 0x0000000000447944 */ /* 0x002fea0003c00000 */
[----:B------:R-:W-:Y:S05]  /*3120*/  BRA `(.L_x_75) ;  /* 0x0000000000087947 */ /* 0x000fea0003800000 */
.L_x_76:
[----:B------:R-:W-:-:S07]  /*3130*/  MOV R2, 0x3150 ;  /* 0x0000315000027802 */ /* 0x000fce0000000f00 */
[----:B-1----:R-:W-:Y:S05]  /*3140*/  CALL.REL.NOINC `($__internal_2_$__cuda_sm10x_tcgen05_guardrail_trap_unallocated_columns_being_dealloced) ;  /* 0x0000000000507944 */ /* 0x002fea0003c00000 */
.L_x_75:
[----:B------:R-:W-:Y:S01]  /*3150*/  NOP ;  /* 0x0000000000007918 */ /* 0x000fe20000000000 */
[----:B----4-:R-:W-:Y:S05]  /*3160*/  EXIT ;  /* 0x000000000000794d */ /* 0x010fea0003800000 */
.L_x_60:
[----:B------:R-:W2:Y:S02]  /*3170*/  SYNCS.PHASECHK.TRANS64.TRYWAIT P0, [UR9+0x30000], RZ ;  /* 0x030000ffff0075a7 */ /* 0x000ea40008001109 */
[----:B--2---:R-:W-:Y:S05]  /*3180*/  @!P0 BRA `(.L_x_60) ;  /* 0xfffffffc00f88947 */ /* 0x004fea000383ffff */
[----:B------:R-:W-:Y:S05]  /*3190*/  BRA `(.L_x_78) ;  /* 0xffffffe800d07947 */ /* 0x000fea000383ffff */
.L_x_62:
[----:B------:R-:W2:Y:S02]  /*31a0*/  SYNCS.PHASECHK.TRANS64.TRYWAIT P1, [UR9+0x30020], RZ ;  /* 0x030020ffff0075a7 */ /* 0x000ea40008021109 */
[----:B--2---:R-:W-:Y:S05]  /*31b0*/  @!P1 BRA `(.L_x_62) ;  /* 0xfffffffc00f89947 */ /* 0x004fea000383ffff */
[----:B------:R-:W-:Y:S05]  /*31c0*/  BRA `(.L_x_79) ;  /* 0xffffffec00c47947 */ /* 0x000fea000383ffff */
.L_x_63:
[----:B------:R-:W3:Y:S02]  /*31d0*/  SYNCS.PHASECHK.TRANS64.TRYWAIT P0, [UR44+0x30000], R3 ;  /* 0x03000003ff0075a7 */ /* 0x000ee4000800112c */
[----:B---3--:R-:W-:Y:S05]  /*31e0*/  @!P0 BRA `(.L_x_63) ;  /* 0xfffffffc00f88947 */ /* 0x008fea000383ffff */
[----:B------:R-:W-:Y:S05]  /*31f0*/  BRA `(.L_x_80) ;  /* 0xfffffff000507947 */ /* 0x000fea000383ffff */
.L_x_65:
[----:B------:R-:W3:Y:S02]  /*3200*/  SYNCS.PHASECHK.TRANS64.TRYWAIT P0, [UR44+0x30020], R3 ;  /* 0x03002003ff0075a7 */ /* 0x000ee4000800112c */
[----:B---3--:R-:W-:Y:S05]  /*3210*/  @!P0 BRA `(.L_x_65) ;  /* 0xfffffffc00f88947 */ /* 0x008fea000383ffff */
[----:B------:R-:W-:Y:S05]  /*3220*/  BRA `(.L_x_81) ;  /* 0xfffffff4006c7947 */ /* 0x000fea000383ffff */
        .weak           $__internal_0_$__cuda_sm10x_tcgen05_guardrail_trap_col_being_dealloced_not_returned_by_alloc
        .type           $__internal_0_$__cuda_sm10x_tcgen05_guardrail_trap_col_being_dealloced_not_returned_by_alloc,@function
        .size           $__internal_0_$__cuda_sm10x_tcgen05_guardrail_trap_col_being_dealloced_not_returned_by_alloc,($__internal_1_$__cuda_sm10x_tcgen05_guardrail_trap_phase_invalid_during_alloc - $__internal_0_$__cuda_sm10x_tcgen05_guardrail_trap_col_being_dealloced_not_returned_by_alloc)
$__internal_0_$__cuda_sm10x_tcgen05_guardrail_trap_col_being_dealloced_not_returned_by_alloc:
[----:B------:R-:W-:Y:S05]  /*3230*/  BPT.TRAP 0x1 ;  /* 0x000000040000795c */ /* 0x000fea0000300000 */
[----:B------:R-:W-:-:S04]  /*3240*/  IMAD.MOV.U32 R3, RZ, RZ, 0x0 ;  /* 0x00000000ff037424 */ /* 0x000fc800078e00ff */
[----:B------:R-:W-:Y:S05]  /*3250*/  RET.REL.NODEC R2 `(gluon_tcgen05) ;  /* 0xffffffcc02687950 */ /* 0x000fea0003c3ffff */
        .weak           $__internal_1_$__cuda_sm10x_tcgen05_guardrail_trap_phase_invalid_during_alloc
        .type           $__internal_1_$__cuda_sm10x_tcgen05_guardrail_trap_phase_invalid_during_alloc,@function
        .size           $__internal_1_$__cuda_sm10x_tcgen05_guardrail_trap_phase_invalid_during_alloc,($__internal_2_$__cuda_sm10x_tcgen05_guardrail_trap_unallocated_columns_being_dealloced - $__internal_1_$__cuda_sm10x_tcgen05_guardrail_trap_phase_invalid_during_alloc)
$__internal_1_$__cuda_sm10x_tcgen05_guardrail_trap_phase_invalid_during_alloc:
[----:B------:R-:W-:Y:S05]  /*3260*/  BPT.TRAP 0x1 ;  /* 0x000000040000795c */ /* 0x000fea0000300000 */
[----:B------:R-:W-:-:S04]  /*3270*/  IMAD.MOV.U32 R3, RZ, RZ, 0x0 ;  /* 0x00000000ff037424 */ /* 0x000fc800078e00ff */
[----:B------:R-:W-:Y:S05]  /*3280*/  RET.REL.NODEC R2 `(gluon_tcgen05) ;  /* 0xffffffcc025c7950 */ /* 0x000fea0003c3ffff */
        .weak           $__internal_2_$__cuda_sm10x_tcgen05_guardrail_trap_unallocated_columns_being_dealloced
        .type           $__internal_2_$__cuda_sm10x_tcgen05_guardrail_trap_unallocated_columns_being_dealloced,@function
        .size           $__internal_2_$__cuda_sm10x_tcgen05_guardrail_trap_unallocated_columns_being_dealloced,(.L_x_85 - $__internal_2_$__cuda_sm10x_tcgen05_guardrail_trap_unallocated_columns_being_dealloced)
$__internal_2_$__cuda_sm10x_tcgen05_guardrail_trap_unallocated_columns_being_dealloced:
[----:B------:R-:W-:Y:S05]  /*3290*/  BPT.TRAP 0x1 ;  /* 0x000000040000795c */ /* 0x000fea0000300000 */
[----:B------:R-:W-:-:S04]  /*32a0*/  IMAD.MOV.U32 R3, RZ, RZ, 0x0 ;  /* 0x00000000ff037424 */ /* 0x000fc800078e00ff */
[----:B------:R-:W-:Y:S05]  /*32b0*/  RET.REL.NODEC R2 `(gluon_tcgen05) ;  /* 0xffffffcc02507950 */ /* 0x000fea0003c3ffff */
.L_x_82:
[----:B------:R-:W-:-:S00]  /*32c0*/  BRA `(.L_x_82) ;  /* 0xfffffffc00fc7947 */ /* 0x000fc0000383ffff */
[----:B------:R-:W-:-:S00]  /*32d0*/  NOP ;  /* 0x0000000000007918 */ /* 0x000fc00000000000 */
        /* <DEDUP_REMOVED lines=10> */
.L_x_85:


//--------------------- .nv.shared.gluon_tcgen05  --------------------------
	.section	.nv.shared.gluon_tcgen05,"aw",@nobits
	.sectionflags	@""
	.align	16
	.zero		1024


//--------------------- .nv.shared.reserved.0     --------------------------
	.section	.nv.shared.reserved.0,"aw",@nobits
	.align	8
	.weak		__nv_reservedSMEM_offset_0_alias
	.size		__nv_reservedSMEM_offset_0_alias, 0, 64
	.other		__nv_reservedSMEM_offset_0_alias,@"STO_CUDA_RESERVED_SHARED STV_DEFAULT"
__nv_reservedSMEM_offset_0_alias:
	.zero		0
.nv.shared.reserved.0:
	.zero		64
	.weak		__nv_reservedSMEM_allocation_phase
	.type		__nv_reservedSMEM_allocation_phase,@object
	.size		__nv_reservedSMEM_allocation_phase,(.L_0 - __nv_reservedSMEM_allocation_phase)
__nv_reservedSMEM_allocation_phase:
	.zero		1
.L_0:
	.zero		7
	.weak		__nv_reservedSMEM_devtool_atexit_pc
	.type		__nv_reservedSMEM_devtool_atexit_pc,@object
	.size		__nv_reservedSMEM_devtool_atexit_pc,(__nv_reservedSMEM_allocation_mask - __nv_reservedSMEM_devtool_atexit_pc)
__nv_reservedSMEM_devtool_atexit_pc:
	.zero		8
	.weak		__nv_reservedSMEM_allocation_mask
	.type		__nv_reservedSMEM_allocation_mask,@object
	.size		__nv_reservedSMEM_allocation_mask,(.L_2 - __nv_reservedSMEM_allocation_mask)
__nv_reservedSMEM_allocation_mask:
	.zero		4
.L_2:


//--------------------- .nv.constant0.gluon_tcgen05 --------------------------
	.section	.nv.constant0.gluon_tcgen05,"a",@progbits
	.sectionflags	@""
	.align	4
.nv.constant0.gluon_tcgen05:
	.zero		976


//--------------------- SYMBOLS --------------------------

	.type		.nv.reservedSmem.offset0,@object
	.size		.nv.reservedSmem.offset0,0x4
	.type		.nv.reservedSmem.cap,@object
	.size		.nv.reservedSmem.cap,0x4
